//
// Generated by NVIDIA NVVM Compiler
//
// Compiler Build ID: CL-36424714
// Cuda compilation tools, release 13.0, V13.0.88
// Based on NVVM 20.0.0
//

.version 9.0
.target sm_100
.address_size 64

	// .globl	_Z12find_min_maxILi2048ELi64EEvPfS0_
// _ZZ12find_min_maxILi2048ELi64EEvPfS0_E8smem_min has been demoted
// _ZZ12find_min_maxILi2048ELi64EEvPfS0_E8smem_max has been demoted
// _ZZ12find_min_maxILi4096ELi64EEvPfS0_E8smem_min has been demoted
// _ZZ12find_min_maxILi4096ELi64EEvPfS0_E8smem_max has been demoted
// _ZZ12find_min_maxILi8192ELi64EEvPfS0_E8smem_min has been demoted
// _ZZ12find_min_maxILi8192ELi64EEvPfS0_E8smem_max has been demoted
// _ZZ12find_min_maxILi16384ELi64EEvPfS0_E8smem_min has been demoted
// _ZZ12find_min_maxILi16384ELi64EEvPfS0_E8smem_max has been demoted
// _ZZ12find_min_maxILi32768ELi64EEvPfS0_E8smem_min has been demoted
// _ZZ12find_min_maxILi32768ELi64EEvPfS0_E8smem_max has been demoted
// _ZZ20find_min_max_dynamicILi64EEvPfS0_iiiE8smem_min has been demoted
// _ZZ20find_min_max_dynamicILi64EEvPfS0_iiiE8smem_max has been demoted

.visible .entry _Z12find_min_maxILi2048ELi64EEvPfS0_(
	.param .u64 .ptr .align 1 _Z12find_min_maxILi2048ELi64EEvPfS0__param_0,
	.param .u64 .ptr .align 1 _Z12find_min_maxILi2048ELi64EEvPfS0__param_1
)
{
	.reg .pred 	%p<77>;
	.reg .b32 	%r<12>;
	.reg .b32 	%f<171>;
	.reg .b64 	%rd<11>;
	// demoted variable
	.shared .align 4 .b8 _ZZ12find_min_maxILi2048ELi64EEvPfS0_E8smem_min[256];
	// demoted variable
	.shared .align 4 .b8 _ZZ12find_min_maxILi2048ELi64EEvPfS0_E8smem_max[256];
	ld.param.u64 	%rd2, [_Z12find_min_maxILi2048ELi64EEvPfS0__param_0];
	ld.param.u64 	%rd1, [_Z12find_min_maxILi2048ELi64EEvPfS0__param_1];
	mov.u32 	%r1, %tid.x;
	mov.u32 	%r2, %ctaid.x;
	mov.u32 	%r5, %ntid.x;
	mad.lo.s32 	%r6, %r2, %r5, %r1;
	cvta.to.global.u64 	%rd3, %rd2;
	mul.wide.s32 	%rd4, %r6, 4;
	add.s64 	%rd5, %rd3, %rd4;
	ld.global.f32 	%f37, [%rd5];
	min.f32 	%f38, %f37, 0f4EFF0000;
	max.f32 	%f39, %f37, 0fCEFF0000;
	ld.global.f32 	%f40, [%rd5+256];
	setp.lt.f32 	%p1, %f40, %f38;
	selp.f32 	%f41, %f40, %f38, %p1;
	setp.gt.f32 	%p2, %f40, %f39;
	selp.f32 	%f42, %f40, %f39, %p2;
	ld.global.f32 	%f43, [%rd5+512];
	setp.lt.f32 	%p3, %f43, %f41;
	selp.f32 	%f44, %f43, %f41, %p3;
	setp.gt.f32 	%p4, %f43, %f42;
	selp.f32 	%f45, %f43, %f42, %p4;
	ld.global.f32 	%f46, [%rd5+768];
	setp.lt.f32 	%p5, %f46, %f44;
	selp.f32 	%f47, %f46, %f44, %p5;
	setp.gt.f32 	%p6, %f46, %f45;
	selp.f32 	%f48, %f46, %f45, %p6;
	ld.global.f32 	%f49, [%rd5+1024];
	setp.lt.f32 	%p7, %f49, %f47;
	selp.f32 	%f50, %f49, %f47, %p7;
	setp.gt.f32 	%p8, %f49, %f48;
	selp.f32 	%f51, %f49, %f48, %p8;
	ld.global.f32 	%f52, [%rd5+1280];
	setp.lt.f32 	%p9, %f52, %f50;
	selp.f32 	%f53, %f52, %f50, %p9;
	setp.gt.f32 	%p10, %f52, %f51;
	selp.f32 	%f54, %f52, %f51, %p10;
	ld.global.f32 	%f55, [%rd5+1536];
	setp.lt.f32 	%p11, %f55, %f53;
	selp.f32 	%f56, %f55, %f53, %p11;
	setp.gt.f32 	%p12, %f55, %f54;
	selp.f32 	%f57, %f55, %f54, %p12;
	ld.global.f32 	%f58, [%rd5+1792];
	setp.lt.f32 	%p13, %f58, %f56;
	selp.f32 	%f59, %f58, %f56, %p13;
	setp.gt.f32 	%p14, %f58, %f57;
	selp.f32 	%f60, %f58, %f57, %p14;
	ld.global.f32 	%f61, [%rd5+2048];
	setp.lt.f32 	%p15, %f61, %f59;
	selp.f32 	%f62, %f61, %f59, %p15;
	setp.gt.f32 	%p16, %f61, %f60;
	selp.f32 	%f63, %f61, %f60, %p16;
	ld.global.f32 	%f64, [%rd5+2304];
	setp.lt.f32 	%p17, %f64, %f62;
	selp.f32 	%f65, %f64, %f62, %p17;
	setp.gt.f32 	%p18, %f64, %f63;
	selp.f32 	%f66, %f64, %f63, %p18;
	ld.global.f32 	%f67, [%rd5+2560];
	setp.lt.f32 	%p19, %f67, %f65;
	selp.f32 	%f68, %f67, %f65, %p19;
	setp.gt.f32 	%p20, %f67, %f66;
	selp.f32 	%f69, %f67, %f66, %p20;
	ld.global.f32 	%f70, [%rd5+2816];
	setp.lt.f32 	%p21, %f70, %f68;
	selp.f32 	%f71, %f70, %f68, %p21;
	setp.gt.f32 	%p22, %f70, %f69;
	selp.f32 	%f72, %f70, %f69, %p22;
	ld.global.f32 	%f73, [%rd5+3072];
	setp.lt.f32 	%p23, %f73, %f71;
	selp.f32 	%f74, %f73, %f71, %p23;
	setp.gt.f32 	%p24, %f73, %f72;
	selp.f32 	%f75, %f73, %f72, %p24;
	ld.global.f32 	%f76, [%rd5+3328];
	setp.lt.f32 	%p25, %f76, %f74;
	selp.f32 	%f77, %f76, %f74, %p25;
	setp.gt.f32 	%p26, %f76, %f75;
	selp.f32 	%f78, %f76, %f75, %p26;
	ld.global.f32 	%f79, [%rd5+3584];
	setp.lt.f32 	%p27, %f79, %f77;
	selp.f32 	%f80, %f79, %f77, %p27;
	setp.gt.f32 	%p28, %f79, %f78;
	selp.f32 	%f81, %f79, %f78, %p28;
	ld.global.f32 	%f82, [%rd5+3840];
	setp.lt.f32 	%p29, %f82, %f80;
	selp.f32 	%f83, %f82, %f80, %p29;
	setp.gt.f32 	%p30, %f82, %f81;
	selp.f32 	%f84, %f82, %f81, %p30;
	ld.global.f32 	%f85, [%rd5+4096];
	setp.lt.f32 	%p31, %f85, %f83;
	selp.f32 	%f86, %f85, %f83, %p31;
	setp.gt.f32 	%p32, %f85, %f84;
	selp.f32 	%f87, %f85, %f84, %p32;
	ld.global.f32 	%f88, [%rd5+4352];
	setp.lt.f32 	%p33, %f88, %f86;
	selp.f32 	%f89, %f88, %f86, %p33;
	setp.gt.f32 	%p34, %f88, %f87;
	selp.f32 	%f90, %f88, %f87, %p34;
	ld.global.f32 	%f91, [%rd5+4608];
	setp.lt.f32 	%p35, %f91, %f89;
	selp.f32 	%f92, %f91, %f89, %p35;
	setp.gt.f32 	%p36, %f91, %f90;
	selp.f32 	%f93, %f91, %f90, %p36;
	ld.global.f32 	%f94, [%rd5+4864];
	setp.lt.f32 	%p37, %f94, %f92;
	selp.f32 	%f95, %f94, %f92, %p37;
	setp.gt.f32 	%p38, %f94, %f93;
	selp.f32 	%f96, %f94, %f93, %p38;
	ld.global.f32 	%f97, [%rd5+5120];
	setp.lt.f32 	%p39, %f97, %f95;
	selp.f32 	%f98, %f97, %f95, %p39;
	setp.gt.f32 	%p40, %f97, %f96;
	selp.f32 	%f99, %f97, %f96, %p40;
	ld.global.f32 	%f100, [%rd5+5376];
	setp.lt.f32 	%p41, %f100, %f98;
	selp.f32 	%f101, %f100, %f98, %p41;
	setp.gt.f32 	%p42, %f100, %f99;
	selp.f32 	%f102, %f100, %f99, %p42;
	ld.global.f32 	%f103, [%rd5+5632];
	setp.lt.f32 	%p43, %f103, %f101;
	selp.f32 	%f104, %f103, %f101, %p43;
	setp.gt.f32 	%p44, %f103, %f102;
	selp.f32 	%f105, %f103, %f102, %p44;
	ld.global.f32 	%f106, [%rd5+5888];
	setp.lt.f32 	%p45, %f106, %f104;
	selp.f32 	%f107, %f106, %f104, %p45;
	setp.gt.f32 	%p46, %f106, %f105;
	selp.f32 	%f108, %f106, %f105, %p46;
	ld.global.f32 	%f109, [%rd5+6144];
	setp.lt.f32 	%p47, %f109, %f107;
	selp.f32 	%f110, %f109, %f107, %p47;
	setp.gt.f32 	%p48, %f109, %f108;
	selp.f32 	%f111, %f109, %f108, %p48;
	ld.global.f32 	%f112, [%rd5+6400];
	setp.lt.f32 	%p49, %f112, %f110;
	selp.f32 	%f113, %f112, %f110, %p49;
	setp.gt.f32 	%p50, %f112, %f111;
	selp.f32 	%f114, %f112, %f111, %p50;
	ld.global.f32 	%f115, [%rd5+6656];
	setp.lt.f32 	%p51, %f115, %f113;
	selp.f32 	%f116, %f115, %f113, %p51;
	setp.gt.f32 	%p52, %f115, %f114;
	selp.f32 	%f117, %f115, %f114, %p52;
	ld.global.f32 	%f118, [%rd5+6912];
	setp.lt.f32 	%p53, %f118, %f116;
	selp.f32 	%f119, %f118, %f116, %p53;
	setp.gt.f32 	%p54, %f118, %f117;
	selp.f32 	%f120, %f118, %f117, %p54;
	ld.global.f32 	%f121, [%rd5+7168];
	setp.lt.f32 	%p55, %f121, %f119;
	selp.f32 	%f122, %f121, %f119, %p55;
	setp.gt.f32 	%p56, %f121, %f120;
	selp.f32 	%f123, %f121, %f120, %p56;
	ld.global.f32 	%f124, [%rd5+7424];
	setp.lt.f32 	%p57, %f124, %f122;
	selp.f32 	%f125, %f124, %f122, %p57;
	setp.gt.f32 	%p58, %f124, %f123;
	selp.f32 	%f126, %f124, %f123, %p58;
	ld.global.f32 	%f127, [%rd5+7680];
	setp.lt.f32 	%p59, %f127, %f125;
	selp.f32 	%f128, %f127, %f125, %p59;
	setp.gt.f32 	%p60, %f127, %f126;
	selp.f32 	%f129, %f127, %f126, %p60;
	ld.global.f32 	%f130, [%rd5+7936];
	setp.lt.f32 	%p61, %f130, %f128;
	selp.f32 	%f131, %f130, %f128, %p61;
	setp.gt.f32 	%p62, %f130, %f129;
	selp.f32 	%f132, %f130, %f129, %p62;
	shl.b32 	%r7, %r1, 2;
	mov.u32 	%r8, _ZZ12find_min_maxILi2048ELi64EEvPfS0_E8smem_min;
	add.s32 	%r3, %r8, %r7;
	st.volatile.shared.f32 	[%r3], %f131;
	mov.u32 	%r9, _ZZ12find_min_maxILi2048ELi64EEvPfS0_E8smem_max;
	add.s32 	%r4, %r9, %r7;
	st.volatile.shared.f32 	[%r4], %f132;
	barrier.sync 	0;
	setp.gt.u32 	%p63, %r1, 31;
	@%p63 bra 	$L__BB0_39;
	ld.volatile.shared.f32 	%f133, [%r3+128];
	ld.volatile.shared.f32 	%f134, [%r3];
	setp.geu.f32 	%p64, %f133, %f134;
	@%p64 bra 	$L__BB0_3;
	ld.volatile.shared.f32 	%f159, [%r3+128];
	bra.uni 	$L__BB0_4;
$L__BB0_3:
	ld.volatile.shared.f32 	%f159, [%r3];
$L__BB0_4:
	st.volatile.shared.f32 	[%r3], %f159;
	ld.volatile.shared.f32 	%f135, [%r3+64];
	ld.volatile.shared.f32 	%f136, [%r3];
	setp.geu.f32 	%p65, %f135, %f136;
	@%p65 bra 	$L__BB0_6;
	ld.volatile.shared.f32 	%f160, [%r3+64];
	bra.uni 	$L__BB0_7;
$L__BB0_6:
	ld.volatile.shared.f32 	%f160, [%r3];
$L__BB0_7:
	st.volatile.shared.f32 	[%r3], %f160;
	ld.volatile.shared.f32 	%f137, [%r3+32];
	ld.volatile.shared.f32 	%f138, [%r3];
	setp.geu.f32 	%p66, %f137, %f138;
	@%p66 bra 	$L__BB0_9;
	ld.volatile.shared.f32 	%f161, [%r3+32];
	bra.uni 	$L__BB0_10;
$L__BB0_9:
	ld.volatile.shared.f32 	%f161, [%r3];
$L__BB0_10:
	st.volatile.shared.f32 	[%r3], %f161;
	ld.volatile.shared.f32 	%f139, [%r3+16];
	ld.volatile.shared.f32 	%f140, [%r3];
	setp.geu.f32 	%p67, %f139, %f140;
	@%p67 bra 	$L__BB0_12;
	ld.volatile.shared.f32 	%f162, [%r3+16];
	bra.uni 	$L__BB0_13;
$L__BB0_12:
	ld.volatile.shared.f32 	%f162, [%r3];
$L__BB0_13:
	st.volatile.shared.f32 	[%r3], %f162;
	ld.volatile.shared.f32 	%f141, [%r3+8];
	ld.volatile.shared.f32 	%f142, [%r3];
	setp.geu.f32 	%p68, %f141, %f142;
	@%p68 bra 	$L__BB0_15;
	ld.volatile.shared.f32 	%f163, [%r3+8];
	bra.uni 	$L__BB0_16;
$L__BB0_15:
	ld.volatile.shared.f32 	%f163, [%r3];
$L__BB0_16:
	st.volatile.shared.f32 	[%r3], %f163;
	ld.volatile.shared.f32 	%f143, [%r3+4];
	ld.volatile.shared.f32 	%f144, [%r3];
	setp.geu.f32 	%p69, %f143, %f144;
	@%p69 bra 	$L__BB0_18;
	ld.volatile.shared.f32 	%f164, [%r3+4];
	bra.uni 	$L__BB0_19;
$L__BB0_18:
	ld.volatile.shared.f32 	%f164, [%r3];
$L__BB0_19:
	st.volatile.shared.f32 	[%r3], %f164;
	ld.volatile.shared.f32 	%f145, [%r4+128];
	ld.volatile.shared.f32 	%f146, [%r4];
	setp.leu.f32 	%p70, %f145, %f146;
	@%p70 bra 	$L__BB0_21;
	ld.volatile.shared.f32 	%f165, [%r4+128];
	bra.uni 	$L__BB0_22;
$L__BB0_21:
	ld.volatile.shared.f32 	%f165, [%r4];
$L__BB0_22:
	st.volatile.shared.f32 	[%r4], %f165;
	ld.volatile.shared.f32 	%f147, [%r4+64];
	ld.volatile.shared.f32 	%f148, [%r4];
	setp.leu.f32 	%p71, %f147, %f148;
	@%p71 bra 	$L__BB0_24;
	ld.volatile.shared.f32 	%f166, [%r4+64];
	bra.uni 	$L__BB0_25;
$L__BB0_24:
	ld.volatile.shared.f32 	%f166, [%r4];
$L__BB0_25:
	st.volatile.shared.f32 	[%r4], %f166;
	ld.volatile.shared.f32 	%f149, [%r4+32];
	ld.volatile.shared.f32 	%f150, [%r4];
	setp.leu.f32 	%p72, %f149, %f150;
	@%p72 bra 	$L__BB0_27;
	ld.volatile.shared.f32 	%f167, [%r4+32];
	bra.uni 	$L__BB0_28;
$L__BB0_27:
	ld.volatile.shared.f32 	%f167, [%r4];
$L__BB0_28:
	st.volatile.shared.f32 	[%r4], %f167;
	ld.volatile.shared.f32 	%f151, [%r4+16];
	ld.volatile.shared.f32 	%f152, [%r4];
	setp.leu.f32 	%p73, %f151, %f152;
	@%p73 bra 	$L__BB0_30;
	ld.volatile.shared.f32 	%f168, [%r4+16];
	bra.uni 	$L__BB0_31;
$L__BB0_30:
	ld.volatile.shared.f32 	%f168, [%r4];
$L__BB0_31:
	st.volatile.shared.f32 	[%r4], %f168;
	ld.volatile.shared.f32 	%f153, [%r4+8];
	ld.volatile.shared.f32 	%f154, [%r4];
	setp.leu.f32 	%p74, %f153, %f154;
	@%p74 bra 	$L__BB0_33;
	ld.volatile.shared.f32 	%f169, [%r4+8];
	bra.uni 	$L__BB0_34;
$L__BB0_33:
	ld.volatile.shared.f32 	%f169, [%r4];
$L__BB0_34:
	st.volatile.shared.f32 	[%r4], %f169;
	ld.volatile.shared.f32 	%f155, [%r4+4];
	ld.volatile.shared.f32 	%f156, [%r4];
	setp.leu.f32 	%p75, %f155, %f156;
	@%p75 bra 	$L__BB0_36;
	ld.volatile.shared.f32 	%f170, [%r4+4];
	bra.uni 	$L__BB0_37;
$L__BB0_36:
	ld.volatile.shared.f32 	%f170, [%r4];
$L__BB0_37:
	st.volatile.shared.f32 	[%r4], %f170;
	setp.ne.s32 	%p76, %r1, 0;
	@%p76 bra 	$L__BB0_39;
	cvta.to.global.u64 	%rd6, %rd1;
	ld.volatile.shared.f32 	%f157, [_ZZ12find_min_maxILi2048ELi64EEvPfS0_E8smem_min];
	mul.wide.u32 	%rd7, %r2, 4;
	add.s64 	%rd8, %rd6, %rd7;
	st.global.f32 	[%rd8], %f157;
	ld.volatile.shared.f32 	%f158, [_ZZ12find_min_maxILi2048ELi64EEvPfS0_E8smem_max];
	mov.u32 	%r10, %nctaid.x;
	add.s32 	%r11, %r2, %r10;
	mul.wide.u32 	%rd9, %r11, 4;
	add.s64 	%rd10, %rd6, %rd9;
	st.global.f32 	[%rd10], %f158;
$L__BB0_39:
	ret;

}
	// .globl	_Z12find_min_maxILi4096ELi64EEvPfS0_
.visible .entry _Z12find_min_maxILi4096ELi64EEvPfS0_(
	.param .u64 .ptr .align 1 _Z12find_min_maxILi4096ELi64EEvPfS0__param_0,
	.param .u64 .ptr .align 1 _Z12find_min_maxILi4096ELi64EEvPfS0__param_1
)
{
	.reg .pred 	%p<141>;
	.reg .b32 	%r<12>;
	.reg .b32 	%f<267>;
	.reg .b64 	%rd<11>;
	// demoted variable
	.shared .align 4 .b8 _ZZ12find_min_maxILi4096ELi64EEvPfS0_E8smem_min[256];
	// demoted variable
	.shared .align 4 .b8 _ZZ12find_min_maxILi4096ELi64EEvPfS0_E8smem_max[256];
	ld.param.u64 	%rd2, [_Z12find_min_maxILi4096ELi64EEvPfS0__param_0];
	ld.param.u64 	%rd1, [_Z12find_min_maxILi4096ELi64EEvPfS0__param_1];
	cvta.to.global.u64 	%rd3, %rd2;
	mov.u32 	%r1, %tid.x;
	mov.u32 	%r2, %ctaid.x;
	mov.u32 	%r5, %ntid.x;
	mad.lo.s32 	%r6, %r2, %r5, %r1;
	mul.wide.s32 	%rd4, %r6, 4;
	add.s64 	%rd5, %rd3, %rd4;
	ld.global.f32 	%f37, [%rd5];
	min.f32 	%f38, %f37, 0f4EFF0000;
	max.f32 	%f39, %f37, 0fCEFF0000;
	ld.global.f32 	%f40, [%rd5+256];
	setp.lt.f32 	%p1, %f40, %f38;
	selp.f32 	%f41, %f40, %f38, %p1;
	setp.gt.f32 	%p2, %f40, %f39;
	selp.f32 	%f42, %f40, %f39, %p2;
	ld.global.f32 	%f43, [%rd5+512];
	setp.lt.f32 	%p3, %f43, %f41;
	selp.f32 	%f44, %f43, %f41, %p3;
	setp.gt.f32 	%p4, %f43, %f42;
	selp.f32 	%f45, %f43, %f42, %p4;
	ld.global.f32 	%f46, [%rd5+768];
	setp.lt.f32 	%p5, %f46, %f44;
	selp.f32 	%f47, %f46, %f44, %p5;
	setp.gt.f32 	%p6, %f46, %f45;
	selp.f32 	%f48, %f46, %f45, %p6;
	ld.global.f32 	%f49, [%rd5+1024];
	setp.lt.f32 	%p7, %f49, %f47;
	selp.f32 	%f50, %f49, %f47, %p7;
	setp.gt.f32 	%p8, %f49, %f48;
	selp.f32 	%f51, %f49, %f48, %p8;
	ld.global.f32 	%f52, [%rd5+1280];
	setp.lt.f32 	%p9, %f52, %f50;
	selp.f32 	%f53, %f52, %f50, %p9;
	setp.gt.f32 	%p10, %f52, %f51;
	selp.f32 	%f54, %f52, %f51, %p10;
	ld.global.f32 	%f55, [%rd5+1536];
	setp.lt.f32 	%p11, %f55, %f53;
	selp.f32 	%f56, %f55, %f53, %p11;
	setp.gt.f32 	%p12, %f55, %f54;
	selp.f32 	%f57, %f55, %f54, %p12;
	ld.global.f32 	%f58, [%rd5+1792];
	setp.lt.f32 	%p13, %f58, %f56;
	selp.f32 	%f59, %f58, %f56, %p13;
	setp.gt.f32 	%p14, %f58, %f57;
	selp.f32 	%f60, %f58, %f57, %p14;
	ld.global.f32 	%f61, [%rd5+2048];
	setp.lt.f32 	%p15, %f61, %f59;
	selp.f32 	%f62, %f61, %f59, %p15;
	setp.gt.f32 	%p16, %f61, %f60;
	selp.f32 	%f63, %f61, %f60, %p16;
	ld.global.f32 	%f64, [%rd5+2304];
	setp.lt.f32 	%p17, %f64, %f62;
	selp.f32 	%f65, %f64, %f62, %p17;
	setp.gt.f32 	%p18, %f64, %f63;
	selp.f32 	%f66, %f64, %f63, %p18;
	ld.global.f32 	%f67, [%rd5+2560];
	setp.lt.f32 	%p19, %f67, %f65;
	selp.f32 	%f68, %f67, %f65, %p19;
	setp.gt.f32 	%p20, %f67, %f66;
	selp.f32 	%f69, %f67, %f66, %p20;
	ld.global.f32 	%f70, [%rd5+2816];
	setp.lt.f32 	%p21, %f70, %f68;
	selp.f32 	%f71, %f70, %f68, %p21;
	setp.gt.f32 	%p22, %f70, %f69;
	selp.f32 	%f72, %f70, %f69, %p22;
	ld.global.f32 	%f73, [%rd5+3072];
	setp.lt.f32 	%p23, %f73, %f71;
	selp.f32 	%f74, %f73, %f71, %p23;
	setp.gt.f32 	%p24, %f73, %f72;
	selp.f32 	%f75, %f73, %f72, %p24;
	ld.global.f32 	%f76, [%rd5+3328];
	setp.lt.f32 	%p25, %f76, %f74;
	selp.f32 	%f77, %f76, %f74, %p25;
	setp.gt.f32 	%p26, %f76, %f75;
	selp.f32 	%f78, %f76, %f75, %p26;
	ld.global.f32 	%f79, [%rd5+3584];
	setp.lt.f32 	%p27, %f79, %f77;
	selp.f32 	%f80, %f79, %f77, %p27;
	setp.gt.f32 	%p28, %f79, %f78;
	selp.f32 	%f81, %f79, %f78, %p28;
	ld.global.f32 	%f82, [%rd5+3840];
	setp.lt.f32 	%p29, %f82, %f80;
	selp.f32 	%f83, %f82, %f80, %p29;
	setp.gt.f32 	%p30, %f82, %f81;
	selp.f32 	%f84, %f82, %f81, %p30;
	ld.global.f32 	%f85, [%rd5+4096];
	setp.lt.f32 	%p31, %f85, %f83;
	selp.f32 	%f86, %f85, %f83, %p31;
	setp.gt.f32 	%p32, %f85, %f84;
	selp.f32 	%f87, %f85, %f84, %p32;
	ld.global.f32 	%f88, [%rd5+4352];
	setp.lt.f32 	%p33, %f88, %f86;
	selp.f32 	%f89, %f88, %f86, %p33;
	setp.gt.f32 	%p34, %f88, %f87;
	selp.f32 	%f90, %f88, %f87, %p34;
	ld.global.f32 	%f91, [%rd5+4608];
	setp.lt.f32 	%p35, %f91, %f89;
	selp.f32 	%f92, %f91, %f89, %p35;
	setp.gt.f32 	%p36, %f91, %f90;
	selp.f32 	%f93, %f91, %f90, %p36;
	ld.global.f32 	%f94, [%rd5+4864];
	setp.lt.f32 	%p37, %f94, %f92;
	selp.f32 	%f95, %f94, %f92, %p37;
	setp.gt.f32 	%p38, %f94, %f93;
	selp.f32 	%f96, %f94, %f93, %p38;
	ld.global.f32 	%f97, [%rd5+5120];
	setp.lt.f32 	%p39, %f97, %f95;
	selp.f32 	%f98, %f97, %f95, %p39;
	setp.gt.f32 	%p40, %f97, %f96;
	selp.f32 	%f99, %f97, %f96, %p40;
	ld.global.f32 	%f100, [%rd5+5376];
	setp.lt.f32 	%p41, %f100, %f98;
	selp.f32 	%f101, %f100, %f98, %p41;
	setp.gt.f32 	%p42, %f100, %f99;
	selp.f32 	%f102, %f100, %f99, %p42;
	ld.global.f32 	%f103, [%rd5+5632];
	setp.lt.f32 	%p43, %f103, %f101;
	selp.f32 	%f104, %f103, %f101, %p43;
	setp.gt.f32 	%p44, %f103, %f102;
	selp.f32 	%f105, %f103, %f102, %p44;
	ld.global.f32 	%f106, [%rd5+5888];
	setp.lt.f32 	%p45, %f106, %f104;
	selp.f32 	%f107, %f106, %f104, %p45;
	setp.gt.f32 	%p46, %f106, %f105;
	selp.f32 	%f108, %f106, %f105, %p46;
	ld.global.f32 	%f109, [%rd5+6144];
	setp.lt.f32 	%p47, %f109, %f107;
	selp.f32 	%f110, %f109, %f107, %p47;
	setp.gt.f32 	%p48, %f109, %f108;
	selp.f32 	%f111, %f109, %f108, %p48;
	ld.global.f32 	%f112, [%rd5+6400];
	setp.lt.f32 	%p49, %f112, %f110;
	selp.f32 	%f113, %f112, %f110, %p49;
	setp.gt.f32 	%p50, %f112, %f111;
	selp.f32 	%f114, %f112, %f111, %p50;
	ld.global.f32 	%f115, [%rd5+6656];
	setp.lt.f32 	%p51, %f115, %f113;
	selp.f32 	%f116, %f115, %f113, %p51;
	setp.gt.f32 	%p52, %f115, %f114;
	selp.f32 	%f117, %f115, %f114, %p52;
	ld.global.f32 	%f118, [%rd5+6912];
	setp.lt.f32 	%p53, %f118, %f116;
	selp.f32 	%f119, %f118, %f116, %p53;
	setp.gt.f32 	%p54, %f118, %f117;
	selp.f32 	%f120, %f118, %f117, %p54;
	ld.global.f32 	%f121, [%rd5+7168];
	setp.lt.f32 	%p55, %f121, %f119;
	selp.f32 	%f122, %f121, %f119, %p55;
	setp.gt.f32 	%p56, %f121, %f120;
	selp.f32 	%f123, %f121, %f120, %p56;
	ld.global.f32 	%f124, [%rd5+7424];
	setp.lt.f32 	%p57, %f124, %f122;
	selp.f32 	%f125, %f124, %f122, %p57;
	setp.gt.f32 	%p58, %f124, %f123;
	selp.f32 	%f126, %f124, %f123, %p58;
	ld.global.f32 	%f127, [%rd5+7680];
	setp.lt.f32 	%p59, %f127, %f125;
	selp.f32 	%f128, %f127, %f125, %p59;
	setp.gt.f32 	%p60, %f127, %f126;
	selp.f32 	%f129, %f127, %f126, %p60;
	ld.global.f32 	%f130, [%rd5+7936];
	setp.lt.f32 	%p61, %f130, %f128;
	selp.f32 	%f131, %f130, %f128, %p61;
	setp.gt.f32 	%p62, %f130, %f129;
	selp.f32 	%f132, %f130, %f129, %p62;
	ld.global.f32 	%f133, [%rd5+8192];
	setp.lt.f32 	%p63, %f133, %f131;
	selp.f32 	%f134, %f133, %f131, %p63;
	setp.gt.f32 	%p64, %f133, %f132;
	selp.f32 	%f135, %f133, %f132, %p64;
	ld.global.f32 	%f136, [%rd5+8448];
	setp.lt.f32 	%p65, %f136, %f134;
	selp.f32 	%f137, %f136, %f134, %p65;
	setp.gt.f32 	%p66, %f136, %f135;
	selp.f32 	%f138, %f136, %f135, %p66;
	ld.global.f32 	%f139, [%rd5+8704];
	setp.lt.f32 	%p67, %f139, %f137;
	selp.f32 	%f140, %f139, %f137, %p67;
	setp.gt.f32 	%p68, %f139, %f138;
	selp.f32 	%f141, %f139, %f138, %p68;
	ld.global.f32 	%f142, [%rd5+8960];
	setp.lt.f32 	%p69, %f142, %f140;
	selp.f32 	%f143, %f142, %f140, %p69;
	setp.gt.f32 	%p70, %f142, %f141;
	selp.f32 	%f144, %f142, %f141, %p70;
	ld.global.f32 	%f145, [%rd5+9216];
	setp.lt.f32 	%p71, %f145, %f143;
	selp.f32 	%f146, %f145, %f143, %p71;
	setp.gt.f32 	%p72, %f145, %f144;
	selp.f32 	%f147, %f145, %f144, %p72;
	ld.global.f32 	%f148, [%rd5+9472];
	setp.lt.f32 	%p73, %f148, %f146;
	selp.f32 	%f149, %f148, %f146, %p73;
	setp.gt.f32 	%p74, %f148, %f147;
	selp.f32 	%f150, %f148, %f147, %p74;
	ld.global.f32 	%f151, [%rd5+9728];
	setp.lt.f32 	%p75, %f151, %f149;
	selp.f32 	%f152, %f151, %f149, %p75;
	setp.gt.f32 	%p76, %f151, %f150;
	selp.f32 	%f153, %f151, %f150, %p76;
	ld.global.f32 	%f154, [%rd5+9984];
	setp.lt.f32 	%p77, %f154, %f152;
	selp.f32 	%f155, %f154, %f152, %p77;
	setp.gt.f32 	%p78, %f154, %f153;
	selp.f32 	%f156, %f154, %f153, %p78;
	ld.global.f32 	%f157, [%rd5+10240];
	setp.lt.f32 	%p79, %f157, %f155;
	selp.f32 	%f158, %f157, %f155, %p79;
	setp.gt.f32 	%p80, %f157, %f156;
	selp.f32 	%f159, %f157, %f156, %p80;
	ld.global.f32 	%f160, [%rd5+10496];
	setp.lt.f32 	%p81, %f160, %f158;
	selp.f32 	%f161, %f160, %f158, %p81;
	setp.gt.f32 	%p82, %f160, %f159;
	selp.f32 	%f162, %f160, %f159, %p82;
	ld.global.f32 	%f163, [%rd5+10752];
	setp.lt.f32 	%p83, %f163, %f161;
	selp.f32 	%f164, %f163, %f161, %p83;
	setp.gt.f32 	%p84, %f163, %f162;
	selp.f32 	%f165, %f163, %f162, %p84;
	ld.global.f32 	%f166, [%rd5+11008];
	setp.lt.f32 	%p85, %f166, %f164;
	selp.f32 	%f167, %f166, %f164, %p85;
	setp.gt.f32 	%p86, %f166, %f165;
	selp.f32 	%f168, %f166, %f165, %p86;
	ld.global.f32 	%f169, [%rd5+11264];
	setp.lt.f32 	%p87, %f169, %f167;
	selp.f32 	%f170, %f169, %f167, %p87;
	setp.gt.f32 	%p88, %f169, %f168;
	selp.f32 	%f171, %f169, %f168, %p88;
	ld.global.f32 	%f172, [%rd5+11520];
	setp.lt.f32 	%p89, %f172, %f170;
	selp.f32 	%f173, %f172, %f170, %p89;
	setp.gt.f32 	%p90, %f172, %f171;
	selp.f32 	%f174, %f172, %f171, %p90;
	ld.global.f32 	%f175, [%rd5+11776];
	setp.lt.f32 	%p91, %f175, %f173;
	selp.f32 	%f176, %f175, %f173, %p91;
	setp.gt.f32 	%p92, %f175, %f174;
	selp.f32 	%f177, %f175, %f174, %p92;
	ld.global.f32 	%f178, [%rd5+12032];
	setp.lt.f32 	%p93, %f178, %f176;
	selp.f32 	%f179, %f178, %f176, %p93;
	setp.gt.f32 	%p94, %f178, %f177;
	selp.f32 	%f180, %f178, %f177, %p94;
	ld.global.f32 	%f181, [%rd5+12288];
	setp.lt.f32 	%p95, %f181, %f179;
	selp.f32 	%f182, %f181, %f179, %p95;
	setp.gt.f32 	%p96, %f181, %f180;
	selp.f32 	%f183, %f181, %f180, %p96;
	ld.global.f32 	%f184, [%rd5+12544];
	setp.lt.f32 	%p97, %f184, %f182;
	selp.f32 	%f185, %f184, %f182, %p97;
	setp.gt.f32 	%p98, %f184, %f183;
	selp.f32 	%f186, %f184, %f183, %p98;
	ld.global.f32 	%f187, [%rd5+12800];
	setp.lt.f32 	%p99, %f187, %f185;
	selp.f32 	%f188, %f187, %f185, %p99;
	setp.gt.f32 	%p100, %f187, %f186;
	selp.f32 	%f189, %f187, %f186, %p100;
	ld.global.f32 	%f190, [%rd5+13056];
	setp.lt.f32 	%p101, %f190, %f188;
	selp.f32 	%f191, %f190, %f188, %p101;
	setp.gt.f32 	%p102, %f190, %f189;
	selp.f32 	%f192, %f190, %f189, %p102;
	ld.global.f32 	%f193, [%rd5+13312];
	setp.lt.f32 	%p103, %f193, %f191;
	selp.f32 	%f194, %f193, %f191, %p103;
	setp.gt.f32 	%p104, %f193, %f192;
	selp.f32 	%f195, %f193, %f192, %p104;
	ld.global.f32 	%f196, [%rd5+13568];
	setp.lt.f32 	%p105, %f196, %f194;
	selp.f32 	%f197, %f196, %f194, %p105;
	setp.gt.f32 	%p106, %f196, %f195;
	selp.f32 	%f198, %f196, %f195, %p106;
	ld.global.f32 	%f199, [%rd5+13824];
	setp.lt.f32 	%p107, %f199, %f197;
	selp.f32 	%f200, %f199, %f197, %p107;
	setp.gt.f32 	%p108, %f199, %f198;
	selp.f32 	%f201, %f199, %f198, %p108;
	ld.global.f32 	%f202, [%rd5+14080];
	setp.lt.f32 	%p109, %f202, %f200;
	selp.f32 	%f203, %f202, %f200, %p109;
	setp.gt.f32 	%p110, %f202, %f201;
	selp.f32 	%f204, %f202, %f201, %p110;
	ld.global.f32 	%f205, [%rd5+14336];
	setp.lt.f32 	%p111, %f205, %f203;
	selp.f32 	%f206, %f205, %f203, %p111;
	setp.gt.f32 	%p112, %f205, %f204;
	selp.f32 	%f207, %f205, %f204, %p112;
	ld.global.f32 	%f208, [%rd5+14592];
	setp.lt.f32 	%p113, %f208, %f206;
	selp.f32 	%f209, %f208, %f206, %p113;
	setp.gt.f32 	%p114, %f208, %f207;
	selp.f32 	%f210, %f208, %f207, %p114;
	ld.global.f32 	%f211, [%rd5+14848];
	setp.lt.f32 	%p115, %f211, %f209;
	selp.f32 	%f212, %f211, %f209, %p115;
	setp.gt.f32 	%p116, %f211, %f210;
	selp.f32 	%f213, %f211, %f210, %p116;
	ld.global.f32 	%f214, [%rd5+15104];
	setp.lt.f32 	%p117, %f214, %f212;
	selp.f32 	%f215, %f214, %f212, %p117;
	setp.gt.f32 	%p118, %f214, %f213;
	selp.f32 	%f216, %f214, %f213, %p118;
	ld.global.f32 	%f217, [%rd5+15360];
	setp.lt.f32 	%p119, %f217, %f215;
	selp.f32 	%f218, %f217, %f215, %p119;
	setp.gt.f32 	%p120, %f217, %f216;
	selp.f32 	%f219, %f217, %f216, %p120;
	ld.global.f32 	%f220, [%rd5+15616];
	setp.lt.f32 	%p121, %f220, %f218;
	selp.f32 	%f221, %f220, %f218, %p121;
	setp.gt.f32 	%p122, %f220, %f219;
	selp.f32 	%f222, %f220, %f219, %p122;
	ld.global.f32 	%f223, [%rd5+15872];
	setp.lt.f32 	%p123, %f223, %f221;
	selp.f32 	%f224, %f223, %f221, %p123;
	setp.gt.f32 	%p124, %f223, %f222;
	selp.f32 	%f225, %f223, %f222, %p124;
	ld.global.f32 	%f226, [%rd5+16128];
	setp.lt.f32 	%p125, %f226, %f224;
	selp.f32 	%f227, %f226, %f224, %p125;
	setp.gt.f32 	%p126, %f226, %f225;
	selp.f32 	%f228, %f226, %f225, %p126;
	shl.b32 	%r7, %r1, 2;
	mov.u32 	%r8, _ZZ12find_min_maxILi4096ELi64EEvPfS0_E8smem_min;
	add.s32 	%r3, %r8, %r7;
	st.volatile.shared.f32 	[%r3], %f227;
	mov.u32 	%r9, _ZZ12find_min_maxILi4096ELi64EEvPfS0_E8smem_max;
	add.s32 	%r4, %r9, %r7;
	st.volatile.shared.f32 	[%r4], %f228;
	barrier.sync 	0;
	setp.gt.u32 	%p127, %r1, 31;
	@%p127 bra 	$L__BB1_39;
	ld.volatile.shared.f32 	%f229, [%r3+128];
	ld.volatile.shared.f32 	%f230, [%r3];
	setp.geu.f32 	%p128, %f229, %f230;
	@%p128 bra 	$L__BB1_3;
	ld.volatile.shared.f32 	%f255, [%r3+128];
	bra.uni 	$L__BB1_4;
$L__BB1_3:
	ld.volatile.shared.f32 	%f255, [%r3];
$L__BB1_4:
	st.volatile.shared.f32 	[%r3], %f255;
	ld.volatile.shared.f32 	%f231, [%r3+64];
	ld.volatile.shared.f32 	%f232, [%r3];
	setp.geu.f32 	%p129, %f231, %f232;
	@%p129 bra 	$L__BB1_6;
	ld.volatile.shared.f32 	%f256, [%r3+64];
	bra.uni 	$L__BB1_7;
$L__BB1_6:
	ld.volatile.shared.f32 	%f256, [%r3];
$L__BB1_7:
	st.volatile.shared.f32 	[%r3], %f256;
	ld.volatile.shared.f32 	%f233, [%r3+32];
	ld.volatile.shared.f32 	%f234, [%r3];
	setp.geu.f32 	%p130, %f233, %f234;
	@%p130 bra 	$L__BB1_9;
	ld.volatile.shared.f32 	%f257, [%r3+32];
	bra.uni 	$L__BB1_10;
$L__BB1_9:
	ld.volatile.shared.f32 	%f257, [%r3];
$L__BB1_10:
	st.volatile.shared.f32 	[%r3], %f257;
	ld.volatile.shared.f32 	%f235, [%r3+16];
	ld.volatile.shared.f32 	%f236, [%r3];
	setp.geu.f32 	%p131, %f235, %f236;
	@%p131 bra 	$L__BB1_12;
	ld.volatile.shared.f32 	%f258, [%r3+16];
	bra.uni 	$L__BB1_13;
$L__BB1_12:
	ld.volatile.shared.f32 	%f258, [%r3];
$L__BB1_13:
	st.volatile.shared.f32 	[%r3], %f258;
	ld.volatile.shared.f32 	%f237, [%r3+8];
	ld.volatile.shared.f32 	%f238, [%r3];
	setp.geu.f32 	%p132, %f237, %f238;
	@%p132 bra 	$L__BB1_15;
	ld.volatile.shared.f32 	%f259, [%r3+8];
	bra.uni 	$L__BB1_16;
$L__BB1_15:
	ld.volatile.shared.f32 	%f259, [%r3];
$L__BB1_16:
	st.volatile.shared.f32 	[%r3], %f259;
	ld.volatile.shared.f32 	%f239, [%r3+4];
	ld.volatile.shared.f32 	%f240, [%r3];
	setp.geu.f32 	%p133, %f239, %f240;
	@%p133 bra 	$L__BB1_18;
	ld.volatile.shared.f32 	%f260, [%r3+4];
	bra.uni 	$L__BB1_19;
$L__BB1_18:
	ld.volatile.shared.f32 	%f260, [%r3];
$L__BB1_19:
	st.volatile.shared.f32 	[%r3], %f260;
	ld.volatile.shared.f32 	%f241, [%r4+128];
	ld.volatile.shared.f32 	%f242, [%r4];
	setp.leu.f32 	%p134, %f241, %f242;
	@%p134 bra 	$L__BB1_21;
	ld.volatile.shared.f32 	%f261, [%r4+128];
	bra.uni 	$L__BB1_22;
$L__BB1_21:
	ld.volatile.shared.f32 	%f261, [%r4];
$L__BB1_22:
	st.volatile.shared.f32 	[%r4], %f261;
	ld.volatile.shared.f32 	%f243, [%r4+64];
	ld.volatile.shared.f32 	%f244, [%r4];
	setp.leu.f32 	%p135, %f243, %f244;
	@%p135 bra 	$L__BB1_24;
	ld.volatile.shared.f32 	%f262, [%r4+64];
	bra.uni 	$L__BB1_25;
$L__BB1_24:
	ld.volatile.shared.f32 	%f262, [%r4];
$L__BB1_25:
	st.volatile.shared.f32 	[%r4], %f262;
	ld.volatile.shared.f32 	%f245, [%r4+32];
	ld.volatile.shared.f32 	%f246, [%r4];
	setp.leu.f32 	%p136, %f245, %f246;
	@%p136 bra 	$L__BB1_27;
	ld.volatile.shared.f32 	%f263, [%r4+32];
	bra.uni 	$L__BB1_28;
$L__BB1_27:
	ld.volatile.shared.f32 	%f263, [%r4];
$L__BB1_28:
	st.volatile.shared.f32 	[%r4], %f263;
	ld.volatile.shared.f32 	%f247, [%r4+16];
	ld.volatile.shared.f32 	%f248, [%r4];
	setp.leu.f32 	%p137, %f247, %f248;
	@%p137 bra 	$L__BB1_30;
	ld.volatile.shared.f32 	%f264, [%r4+16];
	bra.uni 	$L__BB1_31;
$L__BB1_30:
	ld.volatile.shared.f32 	%f264, [%r4];
$L__BB1_31:
	st.volatile.shared.f32 	[%r4], %f264;
	ld.volatile.shared.f32 	%f249, [%r4+8];
	ld.volatile.shared.f32 	%f250, [%r4];
	setp.leu.f32 	%p138, %f249, %f250;
	@%p138 bra 	$L__BB1_33;
	ld.volatile.shared.f32 	%f265, [%r4+8];
	bra.uni 	$L__BB1_34;
$L__BB1_33:
	ld.volatile.shared.f32 	%f265, [%r4];
$L__BB1_34:
	st.volatile.shared.f32 	[%r4], %f265;
	ld.volatile.shared.f32 	%f251, [%r4+4];
	ld.volatile.shared.f32 	%f252, [%r4];
	setp.leu.f32 	%p139, %f251, %f252;
	@%p139 bra 	$L__BB1_36;
	ld.volatile.shared.f32 	%f266, [%r4+4];
	bra.uni 	$L__BB1_37;
$L__BB1_36:
	ld.volatile.shared.f32 	%f266, [%r4];
$L__BB1_37:
	st.volatile.shared.f32 	[%r4], %f266;
	setp.ne.s32 	%p140, %r1, 0;
	@%p140 bra 	$L__BB1_39;
	cvta.to.global.u64 	%rd6, %rd1;
	ld.volatile.shared.f32 	%f253, [_ZZ12find_min_maxILi4096ELi64EEvPfS0_E8smem_min];
	mul.wide.u32 	%rd7, %r2, 4;
	add.s64 	%rd8, %rd6, %rd7;
	st.global.f32 	[%rd8], %f253;
	ld.volatile.shared.f32 	%f254, [_ZZ12find_min_maxILi4096ELi64EEvPfS0_E8smem_max];
	mov.u32 	%r10, %nctaid.x;
	add.s32 	%r11, %r2, %r10;
	mul.wide.u32 	%rd9, %r11, 4;
	add.s64 	%rd10, %rd6, %rd9;
	st.global.f32 	[%rd10], %f254;
$L__BB1_39:
	ret;

}
	// .globl	_Z12find_min_maxILi8192ELi64EEvPfS0_
.visible .entry _Z12find_min_maxILi8192ELi64EEvPfS0_(
	.param .u64 .ptr .align 1 _Z12find_min_maxILi8192ELi64EEvPfS0__param_0,
	.param .u64 .ptr .align 1 _Z12find_min_maxILi8192ELi64EEvPfS0__param_1
)
{
	.reg .pred 	%p<269>;
	.reg .b32 	%r<12>;
	.reg .b32 	%f<459>;
	.reg .b64 	%rd<11>;
	// demoted variable
	.shared .align 4 .b8 _ZZ12find_min_maxILi8192ELi64EEvPfS0_E8smem_min[256];
	// demoted variable
	.shared .align 4 .b8 _ZZ12find_min_maxILi8192ELi64EEvPfS0_E8smem_max[256];
	ld.param.u64 	%rd2, [_Z12find_min_maxILi8192ELi64EEvPfS0__param_0];
	ld.param.u64 	%rd1, [_Z12find_min_maxILi8192ELi64EEvPfS0__param_1];
	cvta.to.global.u64 	%rd3, %rd2;
	mov.u32 	%r1, %tid.x;
	mov.u32 	%r2, %ctaid.x;
	mov.u32 	%r5, %ntid.x;
	mad.lo.s32 	%r6, %r2, %r5, %r1;
	mul.wide.s32 	%rd4, %r6, 4;
	add.s64 	%rd5, %rd3, %rd4;
	ld.global.f32 	%f37, [%rd5];
	min.f32 	%f38, %f37, 0f4EFF0000;
	max.f32 	%f39, %f37, 0fCEFF0000;
	ld.global.f32 	%f40, [%rd5+256];
	setp.lt.f32 	%p1, %f40, %f38;
	selp.f32 	%f41, %f40, %f38, %p1;
	setp.gt.f32 	%p2, %f40, %f39;
	selp.f32 	%f42, %f40, %f39, %p2;
	ld.global.f32 	%f43, [%rd5+512];
	setp.lt.f32 	%p3, %f43, %f41;
	selp.f32 	%f44, %f43, %f41, %p3;
	setp.gt.f32 	%p4, %f43, %f42;
	selp.f32 	%f45, %f43, %f42, %p4;
	ld.global.f32 	%f46, [%rd5+768];
	setp.lt.f32 	%p5, %f46, %f44;
	selp.f32 	%f47, %f46, %f44, %p5;
	setp.gt.f32 	%p6, %f46, %f45;
	selp.f32 	%f48, %f46, %f45, %p6;
	ld.global.f32 	%f49, [%rd5+1024];
	setp.lt.f32 	%p7, %f49, %f47;
	selp.f32 	%f50, %f49, %f47, %p7;
	setp.gt.f32 	%p8, %f49, %f48;
	selp.f32 	%f51, %f49, %f48, %p8;
	ld.global.f32 	%f52, [%rd5+1280];
	setp.lt.f32 	%p9, %f52, %f50;
	selp.f32 	%f53, %f52, %f50, %p9;
	setp.gt.f32 	%p10, %f52, %f51;
	selp.f32 	%f54, %f52, %f51, %p10;
	ld.global.f32 	%f55, [%rd5+1536];
	setp.lt.f32 	%p11, %f55, %f53;
	selp.f32 	%f56, %f55, %f53, %p11;
	setp.gt.f32 	%p12, %f55, %f54;
	selp.f32 	%f57, %f55, %f54, %p12;
	ld.global.f32 	%f58, [%rd5+1792];
	setp.lt.f32 	%p13, %f58, %f56;
	selp.f32 	%f59, %f58, %f56, %p13;
	setp.gt.f32 	%p14, %f58, %f57;
	selp.f32 	%f60, %f58, %f57, %p14;
	ld.global.f32 	%f61, [%rd5+2048];
	setp.lt.f32 	%p15, %f61, %f59;
	selp.f32 	%f62, %f61, %f59, %p15;
	setp.gt.f32 	%p16, %f61, %f60;
	selp.f32 	%f63, %f61, %f60, %p16;
	ld.global.f32 	%f64, [%rd5+2304];
	setp.lt.f32 	%p17, %f64, %f62;
	selp.f32 	%f65, %f64, %f62, %p17;
	setp.gt.f32 	%p18, %f64, %f63;
	selp.f32 	%f66, %f64, %f63, %p18;
	ld.global.f32 	%f67, [%rd5+2560];
	setp.lt.f32 	%p19, %f67, %f65;
	selp.f32 	%f68, %f67, %f65, %p19;
	setp.gt.f32 	%p20, %f67, %f66;
	selp.f32 	%f69, %f67, %f66, %p20;
	ld.global.f32 	%f70, [%rd5+2816];
	setp.lt.f32 	%p21, %f70, %f68;
	selp.f32 	%f71, %f70, %f68, %p21;
	setp.gt.f32 	%p22, %f70, %f69;
	selp.f32 	%f72, %f70, %f69, %p22;
	ld.global.f32 	%f73, [%rd5+3072];
	setp.lt.f32 	%p23, %f73, %f71;
	selp.f32 	%f74, %f73, %f71, %p23;
	setp.gt.f32 	%p24, %f73, %f72;
	selp.f32 	%f75, %f73, %f72, %p24;
	ld.global.f32 	%f76, [%rd5+3328];
	setp.lt.f32 	%p25, %f76, %f74;
	selp.f32 	%f77, %f76, %f74, %p25;
	setp.gt.f32 	%p26, %f76, %f75;
	selp.f32 	%f78, %f76, %f75, %p26;
	ld.global.f32 	%f79, [%rd5+3584];
	setp.lt.f32 	%p27, %f79, %f77;
	selp.f32 	%f80, %f79, %f77, %p27;
	setp.gt.f32 	%p28, %f79, %f78;
	selp.f32 	%f81, %f79, %f78, %p28;
	ld.global.f32 	%f82, [%rd5+3840];
	setp.lt.f32 	%p29, %f82, %f80;
	selp.f32 	%f83, %f82, %f80, %p29;
	setp.gt.f32 	%p30, %f82, %f81;
	selp.f32 	%f84, %f82, %f81, %p30;
	ld.global.f32 	%f85, [%rd5+4096];
	setp.lt.f32 	%p31, %f85, %f83;
	selp.f32 	%f86, %f85, %f83, %p31;
	setp.gt.f32 	%p32, %f85, %f84;
	selp.f32 	%f87, %f85, %f84, %p32;
	ld.global.f32 	%f88, [%rd5+4352];
	setp.lt.f32 	%p33, %f88, %f86;
	selp.f32 	%f89, %f88, %f86, %p33;
	setp.gt.f32 	%p34, %f88, %f87;
	selp.f32 	%f90, %f88, %f87, %p34;
	ld.global.f32 	%f91, [%rd5+4608];
	setp.lt.f32 	%p35, %f91, %f89;
	selp.f32 	%f92, %f91, %f89, %p35;
	setp.gt.f32 	%p36, %f91, %f90;
	selp.f32 	%f93, %f91, %f90, %p36;
	ld.global.f32 	%f94, [%rd5+4864];
	setp.lt.f32 	%p37, %f94, %f92;
	selp.f32 	%f95, %f94, %f92, %p37;
	setp.gt.f32 	%p38, %f94, %f93;
	selp.f32 	%f96, %f94, %f93, %p38;
	ld.global.f32 	%f97, [%rd5+5120];
	setp.lt.f32 	%p39, %f97, %f95;
	selp.f32 	%f98, %f97, %f95, %p39;
	setp.gt.f32 	%p40, %f97, %f96;
	selp.f32 	%f99, %f97, %f96, %p40;
	ld.global.f32 	%f100, [%rd5+5376];
	setp.lt.f32 	%p41, %f100, %f98;
	selp.f32 	%f101, %f100, %f98, %p41;
	setp.gt.f32 	%p42, %f100, %f99;
	selp.f32 	%f102, %f100, %f99, %p42;
	ld.global.f32 	%f103, [%rd5+5632];
	setp.lt.f32 	%p43, %f103, %f101;
	selp.f32 	%f104, %f103, %f101, %p43;
	setp.gt.f32 	%p44, %f103, %f102;
	selp.f32 	%f105, %f103, %f102, %p44;
	ld.global.f32 	%f106, [%rd5+5888];
	setp.lt.f32 	%p45, %f106, %f104;
	selp.f32 	%f107, %f106, %f104, %p45;
	setp.gt.f32 	%p46, %f106, %f105;
	selp.f32 	%f108, %f106, %f105, %p46;
	ld.global.f32 	%f109, [%rd5+6144];
	setp.lt.f32 	%p47, %f109, %f107;
	selp.f32 	%f110, %f109, %f107, %p47;
	setp.gt.f32 	%p48, %f109, %f108;
	selp.f32 	%f111, %f109, %f108, %p48;
	ld.global.f32 	%f112, [%rd5+6400];
	setp.lt.f32 	%p49, %f112, %f110;
	selp.f32 	%f113, %f112, %f110, %p49;
	setp.gt.f32 	%p50, %f112, %f111;
	selp.f32 	%f114, %f112, %f111, %p50;
	ld.global.f32 	%f115, [%rd5+6656];
	setp.lt.f32 	%p51, %f115, %f113;
	selp.f32 	%f116, %f115, %f113, %p51;
	setp.gt.f32 	%p52, %f115, %f114;
	selp.f32 	%f117, %f115, %f114, %p52;
	ld.global.f32 	%f118, [%rd5+6912];
	setp.lt.f32 	%p53, %f118, %f116;
	selp.f32 	%f119, %f118, %f116, %p53;
	setp.gt.f32 	%p54, %f118, %f117;
	selp.f32 	%f120, %f118, %f117, %p54;
	ld.global.f32 	%f121, [%rd5+7168];
	setp.lt.f32 	%p55, %f121, %f119;
	selp.f32 	%f122, %f121, %f119, %p55;
	setp.gt.f32 	%p56, %f121, %f120;
	selp.f32 	%f123, %f121, %f120, %p56;
	ld.global.f32 	%f124, [%rd5+7424];
	setp.lt.f32 	%p57, %f124, %f122;
	selp.f32 	%f125, %f124, %f122, %p57;
	setp.gt.f32 	%p58, %f124, %f123;
	selp.f32 	%f126, %f124, %f123, %p58;
	ld.global.f32 	%f127, [%rd5+7680];
	setp.lt.f32 	%p59, %f127, %f125;
	selp.f32 	%f128, %f127, %f125, %p59;
	setp.gt.f32 	%p60, %f127, %f126;
	selp.f32 	%f129, %f127, %f126, %p60;
	ld.global.f32 	%f130, [%rd5+7936];
	setp.lt.f32 	%p61, %f130, %f128;
	selp.f32 	%f131, %f130, %f128, %p61;
	setp.gt.f32 	%p62, %f130, %f129;
	selp.f32 	%f132, %f130, %f129, %p62;
	ld.global.f32 	%f133, [%rd5+8192];
	setp.lt.f32 	%p63, %f133, %f131;
	selp.f32 	%f134, %f133, %f131, %p63;
	setp.gt.f32 	%p64, %f133, %f132;
	selp.f32 	%f135, %f133, %f132, %p64;
	ld.global.f32 	%f136, [%rd5+8448];
	setp.lt.f32 	%p65, %f136, %f134;
	selp.f32 	%f137, %f136, %f134, %p65;
	setp.gt.f32 	%p66, %f136, %f135;
	selp.f32 	%f138, %f136, %f135, %p66;
	ld.global.f32 	%f139, [%rd5+8704];
	setp.lt.f32 	%p67, %f139, %f137;
	selp.f32 	%f140, %f139, %f137, %p67;
	setp.gt.f32 	%p68, %f139, %f138;
	selp.f32 	%f141, %f139, %f138, %p68;
	ld.global.f32 	%f142, [%rd5+8960];
	setp.lt.f32 	%p69, %f142, %f140;
	selp.f32 	%f143, %f142, %f140, %p69;
	setp.gt.f32 	%p70, %f142, %f141;
	selp.f32 	%f144, %f142, %f141, %p70;
	ld.global.f32 	%f145, [%rd5+9216];
	setp.lt.f32 	%p71, %f145, %f143;
	selp.f32 	%f146, %f145, %f143, %p71;
	setp.gt.f32 	%p72, %f145, %f144;
	selp.f32 	%f147, %f145, %f144, %p72;
	ld.global.f32 	%f148, [%rd5+9472];
	setp.lt.f32 	%p73, %f148, %f146;
	selp.f32 	%f149, %f148, %f146, %p73;
	setp.gt.f32 	%p74, %f148, %f147;
	selp.f32 	%f150, %f148, %f147, %p74;
	ld.global.f32 	%f151, [%rd5+9728];
	setp.lt.f32 	%p75, %f151, %f149;
	selp.f32 	%f152, %f151, %f149, %p75;
	setp.gt.f32 	%p76, %f151, %f150;
	selp.f32 	%f153, %f151, %f150, %p76;
	ld.global.f32 	%f154, [%rd5+9984];
	setp.lt.f32 	%p77, %f154, %f152;
	selp.f32 	%f155, %f154, %f152, %p77;
	setp.gt.f32 	%p78, %f154, %f153;
	selp.f32 	%f156, %f154, %f153, %p78;
	ld.global.f32 	%f157, [%rd5+10240];
	setp.lt.f32 	%p79, %f157, %f155;
	selp.f32 	%f158, %f157, %f155, %p79;
	setp.gt.f32 	%p80, %f157, %f156;
	selp.f32 	%f159, %f157, %f156, %p80;
	ld.global.f32 	%f160, [%rd5+10496];
	setp.lt.f32 	%p81, %f160, %f158;
	selp.f32 	%f161, %f160, %f158, %p81;
	setp.gt.f32 	%p82, %f160, %f159;
	selp.f32 	%f162, %f160, %f159, %p82;
	ld.global.f32 	%f163, [%rd5+10752];
	setp.lt.f32 	%p83, %f163, %f161;
	selp.f32 	%f164, %f163, %f161, %p83;
	setp.gt.f32 	%p84, %f163, %f162;
	selp.f32 	%f165, %f163, %f162, %p84;
	ld.global.f32 	%f166, [%rd5+11008];
	setp.lt.f32 	%p85, %f166, %f164;
	selp.f32 	%f167, %f166, %f164, %p85;
	setp.gt.f32 	%p86, %f166, %f165;
	selp.f32 	%f168, %f166, %f165, %p86;
	ld.global.f32 	%f169, [%rd5+11264];
	setp.lt.f32 	%p87, %f169, %f167;
	selp.f32 	%f170, %f169, %f167, %p87;
	setp.gt.f32 	%p88, %f169, %f168;
	selp.f32 	%f171, %f169, %f168, %p88;
	ld.global.f32 	%f172, [%rd5+11520];
	setp.lt.f32 	%p89, %f172, %f170;
	selp.f32 	%f173, %f172, %f170, %p89;
	setp.gt.f32 	%p90, %f172, %f171;
	selp.f32 	%f174, %f172, %f171, %p90;
	ld.global.f32 	%f175, [%rd5+11776];
	setp.lt.f32 	%p91, %f175, %f173;
	selp.f32 	%f176, %f175, %f173, %p91;
	setp.gt.f32 	%p92, %f175, %f174;
	selp.f32 	%f177, %f175, %f174, %p92;
	ld.global.f32 	%f178, [%rd5+12032];
	setp.lt.f32 	%p93, %f178, %f176;
	selp.f32 	%f179, %f178, %f176, %p93;
	setp.gt.f32 	%p94, %f178, %f177;
	selp.f32 	%f180, %f178, %f177, %p94;
	ld.global.f32 	%f181, [%rd5+12288];
	setp.lt.f32 	%p95, %f181, %f179;
	selp.f32 	%f182, %f181, %f179, %p95;
	setp.gt.f32 	%p96, %f181, %f180;
	selp.f32 	%f183, %f181, %f180, %p96;
	ld.global.f32 	%f184, [%rd5+12544];
	setp.lt.f32 	%p97, %f184, %f182;
	selp.f32 	%f185, %f184, %f182, %p97;
	setp.gt.f32 	%p98, %f184, %f183;
	selp.f32 	%f186, %f184, %f183, %p98;
	ld.global.f32 	%f187, [%rd5+12800];
	setp.lt.f32 	%p99, %f187, %f185;
	selp.f32 	%f188, %f187, %f185, %p99;
	setp.gt.f32 	%p100, %f187, %f186;
	selp.f32 	%f189, %f187, %f186, %p100;
	ld.global.f32 	%f190, [%rd5+13056];
	setp.lt.f32 	%p101, %f190, %f188;
	selp.f32 	%f191, %f190, %f188, %p101;
	setp.gt.f32 	%p102, %f190, %f189;
	selp.f32 	%f192, %f190, %f189, %p102;
	ld.global.f32 	%f193, [%rd5+13312];
	setp.lt.f32 	%p103, %f193, %f191;
	selp.f32 	%f194, %f193, %f191, %p103;
	setp.gt.f32 	%p104, %f193, %f192;
	selp.f32 	%f195, %f193, %f192, %p104;
	ld.global.f32 	%f196, [%rd5+13568];
	setp.lt.f32 	%p105, %f196, %f194;
	selp.f32 	%f197, %f196, %f194, %p105;
	setp.gt.f32 	%p106, %f196, %f195;
	selp.f32 	%f198, %f196, %f195, %p106;
	ld.global.f32 	%f199, [%rd5+13824];
	setp.lt.f32 	%p107, %f199, %f197;
	selp.f32 	%f200, %f199, %f197, %p107;
	setp.gt.f32 	%p108, %f199, %f198;
	selp.f32 	%f201, %f199, %f198, %p108;
	ld.global.f32 	%f202, [%rd5+14080];
	setp.lt.f32 	%p109, %f202, %f200;
	selp.f32 	%f203, %f202, %f200, %p109;
	setp.gt.f32 	%p110, %f202, %f201;
	selp.f32 	%f204, %f202, %f201, %p110;
	ld.global.f32 	%f205, [%rd5+14336];
	setp.lt.f32 	%p111, %f205, %f203;
	selp.f32 	%f206, %f205, %f203, %p111;
	setp.gt.f32 	%p112, %f205, %f204;
	selp.f32 	%f207, %f205, %f204, %p112;
	ld.global.f32 	%f208, [%rd5+14592];
	setp.lt.f32 	%p113, %f208, %f206;
	selp.f32 	%f209, %f208, %f206, %p113;
	setp.gt.f32 	%p114, %f208, %f207;
	selp.f32 	%f210, %f208, %f207, %p114;
	ld.global.f32 	%f211, [%rd5+14848];
	setp.lt.f32 	%p115, %f211, %f209;
	selp.f32 	%f212, %f211, %f209, %p115;
	setp.gt.f32 	%p116, %f211, %f210;
	selp.f32 	%f213, %f211, %f210, %p116;
	ld.global.f32 	%f214, [%rd5+15104];
	setp.lt.f32 	%p117, %f214, %f212;
	selp.f32 	%f215, %f214, %f212, %p117;
	setp.gt.f32 	%p118, %f214, %f213;
	selp.f32 	%f216, %f214, %f213, %p118;
	ld.global.f32 	%f217, [%rd5+15360];
	setp.lt.f32 	%p119, %f217, %f215;
	selp.f32 	%f218, %f217, %f215, %p119;
	setp.gt.f32 	%p120, %f217, %f216;
	selp.f32 	%f219, %f217, %f216, %p120;
	ld.global.f32 	%f220, [%rd5+15616];
	setp.lt.f32 	%p121, %f220, %f218;
	selp.f32 	%f221, %f220, %f218, %p121;
	setp.gt.f32 	%p122, %f220, %f219;
	selp.f32 	%f222, %f220, %f219, %p122;
	ld.global.f32 	%f223, [%rd5+15872];
	setp.lt.f32 	%p123, %f223, %f221;
	selp.f32 	%f224, %f223, %f221, %p123;
	setp.gt.f32 	%p124, %f223, %f222;
	selp.f32 	%f225, %f223, %f222, %p124;
	ld.global.f32 	%f226, [%rd5+16128];
	setp.lt.f32 	%p125, %f226, %f224;
	selp.f32 	%f227, %f226, %f224, %p125;
	setp.gt.f32 	%p126, %f226, %f225;
	selp.f32 	%f228, %f226, %f225, %p126;
	ld.global.f32 	%f229, [%rd5+16384];
	setp.lt.f32 	%p127, %f229, %f227;
	selp.f32 	%f230, %f229, %f227, %p127;
	setp.gt.f32 	%p128, %f229, %f228;
	selp.f32 	%f231, %f229, %f228, %p128;
	ld.global.f32 	%f232, [%rd5+16640];
	setp.lt.f32 	%p129, %f232, %f230;
	selp.f32 	%f233, %f232, %f230, %p129;
	setp.gt.f32 	%p130, %f232, %f231;
	selp.f32 	%f234, %f232, %f231, %p130;
	ld.global.f32 	%f235, [%rd5+16896];
	setp.lt.f32 	%p131, %f235, %f233;
	selp.f32 	%f236, %f235, %f233, %p131;
	setp.gt.f32 	%p132, %f235, %f234;
	selp.f32 	%f237, %f235, %f234, %p132;
	ld.global.f32 	%f238, [%rd5+17152];
	setp.lt.f32 	%p133, %f238, %f236;
	selp.f32 	%f239, %f238, %f236, %p133;
	setp.gt.f32 	%p134, %f238, %f237;
	selp.f32 	%f240, %f238, %f237, %p134;
	ld.global.f32 	%f241, [%rd5+17408];
	setp.lt.f32 	%p135, %f241, %f239;
	selp.f32 	%f242, %f241, %f239, %p135;
	setp.gt.f32 	%p136, %f241, %f240;
	selp.f32 	%f243, %f241, %f240, %p136;
	ld.global.f32 	%f244, [%rd5+17664];
	setp.lt.f32 	%p137, %f244, %f242;
	selp.f32 	%f245, %f244, %f242, %p137;
	setp.gt.f32 	%p138, %f244, %f243;
	selp.f32 	%f246, %f244, %f243, %p138;
	ld.global.f32 	%f247, [%rd5+17920];
	setp.lt.f32 	%p139, %f247, %f245;
	selp.f32 	%f248, %f247, %f245, %p139;
	setp.gt.f32 	%p140, %f247, %f246;
	selp.f32 	%f249, %f247, %f246, %p140;
	ld.global.f32 	%f250, [%rd5+18176];
	setp.lt.f32 	%p141, %f250, %f248;
	selp.f32 	%f251, %f250, %f248, %p141;
	setp.gt.f32 	%p142, %f250, %f249;
	selp.f32 	%f252, %f250, %f249, %p142;
	ld.global.f32 	%f253, [%rd5+18432];
	setp.lt.f32 	%p143, %f253, %f251;
	selp.f32 	%f254, %f253, %f251, %p143;
	setp.gt.f32 	%p144, %f253, %f252;
	selp.f32 	%f255, %f253, %f252, %p144;
	ld.global.f32 	%f256, [%rd5+18688];
	setp.lt.f32 	%p145, %f256, %f254;
	selp.f32 	%f257, %f256, %f254, %p145;
	setp.gt.f32 	%p146, %f256, %f255;
	selp.f32 	%f258, %f256, %f255, %p146;
	ld.global.f32 	%f259, [%rd5+18944];
	setp.lt.f32 	%p147, %f259, %f257;
	selp.f32 	%f260, %f259, %f257, %p147;
	setp.gt.f32 	%p148, %f259, %f258;
	selp.f32 	%f261, %f259, %f258, %p148;
	ld.global.f32 	%f262, [%rd5+19200];
	setp.lt.f32 	%p149, %f262, %f260;
	selp.f32 	%f263, %f262, %f260, %p149;
	setp.gt.f32 	%p150, %f262, %f261;
	selp.f32 	%f264, %f262, %f261, %p150;
	ld.global.f32 	%f265, [%rd5+19456];
	setp.lt.f32 	%p151, %f265, %f263;
	selp.f32 	%f266, %f265, %f263, %p151;
	setp.gt.f32 	%p152, %f265, %f264;
	selp.f32 	%f267, %f265, %f264, %p152;
	ld.global.f32 	%f268, [%rd5+19712];
	setp.lt.f32 	%p153, %f268, %f266;
	selp.f32 	%f269, %f268, %f266, %p153;
	setp.gt.f32 	%p154, %f268, %f267;
	selp.f32 	%f270, %f268, %f267, %p154;
	ld.global.f32 	%f271, [%rd5+19968];
	setp.lt.f32 	%p155, %f271, %f269;
	selp.f32 	%f272, %f271, %f269, %p155;
	setp.gt.f32 	%p156, %f271, %f270;
	selp.f32 	%f273, %f271, %f270, %p156;
	ld.global.f32 	%f274, [%rd5+20224];
	setp.lt.f32 	%p157, %f274, %f272;
	selp.f32 	%f275, %f274, %f272, %p157;
	setp.gt.f32 	%p158, %f274, %f273;
	selp.f32 	%f276, %f274, %f273, %p158;
	ld.global.f32 	%f277, [%rd5+20480];
	setp.lt.f32 	%p159, %f277, %f275;
	selp.f32 	%f278, %f277, %f275, %p159;
	setp.gt.f32 	%p160, %f277, %f276;
	selp.f32 	%f279, %f277, %f276, %p160;
	ld.global.f32 	%f280, [%rd5+20736];
	setp.lt.f32 	%p161, %f280, %f278;
	selp.f32 	%f281, %f280, %f278, %p161;
	setp.gt.f32 	%p162, %f280, %f279;
	selp.f32 	%f282, %f280, %f279, %p162;
	ld.global.f32 	%f283, [%rd5+20992];
	setp.lt.f32 	%p163, %f283, %f281;
	selp.f32 	%f284, %f283, %f281, %p163;
	setp.gt.f32 	%p164, %f283, %f282;
	selp.f32 	%f285, %f283, %f282, %p164;
	ld.global.f32 	%f286, [%rd5+21248];
	setp.lt.f32 	%p165, %f286, %f284;
	selp.f32 	%f287, %f286, %f284, %p165;
	setp.gt.f32 	%p166, %f286, %f285;
	selp.f32 	%f288, %f286, %f285, %p166;
	ld.global.f32 	%f289, [%rd5+21504];
	setp.lt.f32 	%p167, %f289, %f287;
	selp.f32 	%f290, %f289, %f287, %p167;
	setp.gt.f32 	%p168, %f289, %f288;
	selp.f32 	%f291, %f289, %f288, %p168;
	ld.global.f32 	%f292, [%rd5+21760];
	setp.lt.f32 	%p169, %f292, %f290;
	selp.f32 	%f293, %f292, %f290, %p169;
	setp.gt.f32 	%p170, %f292, %f291;
	selp.f32 	%f294, %f292, %f291, %p170;
	ld.global.f32 	%f295, [%rd5+22016];
	setp.lt.f32 	%p171, %f295, %f293;
	selp.f32 	%f296, %f295, %f293, %p171;
	setp.gt.f32 	%p172, %f295, %f294;
	selp.f32 	%f297, %f295, %f294, %p172;
	ld.global.f32 	%f298, [%rd5+22272];
	setp.lt.f32 	%p173, %f298, %f296;
	selp.f32 	%f299, %f298, %f296, %p173;
	setp.gt.f32 	%p174, %f298, %f297;
	selp.f32 	%f300, %f298, %f297, %p174;
	ld.global.f32 	%f301, [%rd5+22528];
	setp.lt.f32 	%p175, %f301, %f299;
	selp.f32 	%f302, %f301, %f299, %p175;
	setp.gt.f32 	%p176, %f301, %f300;
	selp.f32 	%f303, %f301, %f300, %p176;
	ld.global.f32 	%f304, [%rd5+22784];
	setp.lt.f32 	%p177, %f304, %f302;
	selp.f32 	%f305, %f304, %f302, %p177;
	setp.gt.f32 	%p178, %f304, %f303;
	selp.f32 	%f306, %f304, %f303, %p178;
	ld.global.f32 	%f307, [%rd5+23040];
	setp.lt.f32 	%p179, %f307, %f305;
	selp.f32 	%f308, %f307, %f305, %p179;
	setp.gt.f32 	%p180, %f307, %f306;
	selp.f32 	%f309, %f307, %f306, %p180;
	ld.global.f32 	%f310, [%rd5+23296];
	setp.lt.f32 	%p181, %f310, %f308;
	selp.f32 	%f311, %f310, %f308, %p181;
	setp.gt.f32 	%p182, %f310, %f309;
	selp.f32 	%f312, %f310, %f309, %p182;
	ld.global.f32 	%f313, [%rd5+23552];
	setp.lt.f32 	%p183, %f313, %f311;
	selp.f32 	%f314, %f313, %f311, %p183;
	setp.gt.f32 	%p184, %f313, %f312;
	selp.f32 	%f315, %f313, %f312, %p184;
	ld.global.f32 	%f316, [%rd5+23808];
	setp.lt.f32 	%p185, %f316, %f314;
	selp.f32 	%f317, %f316, %f314, %p185;
	setp.gt.f32 	%p186, %f316, %f315;
	selp.f32 	%f318, %f316, %f315, %p186;
	ld.global.f32 	%f319, [%rd5+24064];
	setp.lt.f32 	%p187, %f319, %f317;
	selp.f32 	%f320, %f319, %f317, %p187;
	setp.gt.f32 	%p188, %f319, %f318;
	selp.f32 	%f321, %f319, %f318, %p188;
	ld.global.f32 	%f322, [%rd5+24320];
	setp.lt.f32 	%p189, %f322, %f320;
	selp.f32 	%f323, %f322, %f320, %p189;
	setp.gt.f32 	%p190, %f322, %f321;
	selp.f32 	%f324, %f322, %f321, %p190;
	ld.global.f32 	%f325, [%rd5+24576];
	setp.lt.f32 	%p191, %f325, %f323;
	selp.f32 	%f326, %f325, %f323, %p191;
	setp.gt.f32 	%p192, %f325, %f324;
	selp.f32 	%f327, %f325, %f324, %p192;
	ld.global.f32 	%f328, [%rd5+24832];
	setp.lt.f32 	%p193, %f328, %f326;
	selp.f32 	%f329, %f328, %f326, %p193;
	setp.gt.f32 	%p194, %f328, %f327;
	selp.f32 	%f330, %f328, %f327, %p194;
	ld.global.f32 	%f331, [%rd5+25088];
	setp.lt.f32 	%p195, %f331, %f329;
	selp.f32 	%f332, %f331, %f329, %p195;
	setp.gt.f32 	%p196, %f331, %f330;
	selp.f32 	%f333, %f331, %f330, %p196;
	ld.global.f32 	%f334, [%rd5+25344];
	setp.lt.f32 	%p197, %f334, %f332;
	selp.f32 	%f335, %f334, %f332, %p197;
	setp.gt.f32 	%p198, %f334, %f333;
	selp.f32 	%f336, %f334, %f333, %p198;
	ld.global.f32 	%f337, [%rd5+25600];
	setp.lt.f32 	%p199, %f337, %f335;
	selp.f32 	%f338, %f337, %f335, %p199;
	setp.gt.f32 	%p200, %f337, %f336;
	selp.f32 	%f339, %f337, %f336, %p200;
	ld.global.f32 	%f340, [%rd5+25856];
	setp.lt.f32 	%p201, %f340, %f338;
	selp.f32 	%f341, %f340, %f338, %p201;
	setp.gt.f32 	%p202, %f340, %f339;
	selp.f32 	%f342, %f340, %f339, %p202;
	ld.global.f32 	%f343, [%rd5+26112];
	setp.lt.f32 	%p203, %f343, %f341;
	selp.f32 	%f344, %f343, %f341, %p203;
	setp.gt.f32 	%p204, %f343, %f342;
	selp.f32 	%f345, %f343, %f342, %p204;
	ld.global.f32 	%f346, [%rd5+26368];
	setp.lt.f32 	%p205, %f346, %f344;
	selp.f32 	%f347, %f346, %f344, %p205;
	setp.gt.f32 	%p206, %f346, %f345;
	selp.f32 	%f348, %f346, %f345, %p206;
	ld.global.f32 	%f349, [%rd5+26624];
	setp.lt.f32 	%p207, %f349, %f347;
	selp.f32 	%f350, %f349, %f347, %p207;
	setp.gt.f32 	%p208, %f349, %f348;
	selp.f32 	%f351, %f349, %f348, %p208;
	ld.global.f32 	%f352, [%rd5+26880];
	setp.lt.f32 	%p209, %f352, %f350;
	selp.f32 	%f353, %f352, %f350, %p209;
	setp.gt.f32 	%p210, %f352, %f351;
	selp.f32 	%f354, %f352, %f351, %p210;
	ld.global.f32 	%f355, [%rd5+27136];
	setp.lt.f32 	%p211, %f355, %f353;
	selp.f32 	%f356, %f355, %f353, %p211;
	setp.gt.f32 	%p212, %f355, %f354;
	selp.f32 	%f357, %f355, %f354, %p212;
	ld.global.f32 	%f358, [%rd5+27392];
	setp.lt.f32 	%p213, %f358, %f356;
	selp.f32 	%f359, %f358, %f356, %p213;
	setp.gt.f32 	%p214, %f358, %f357;
	selp.f32 	%f360, %f358, %f357, %p214;
	ld.global.f32 	%f361, [%rd5+27648];
	setp.lt.f32 	%p215, %f361, %f359;
	selp.f32 	%f362, %f361, %f359, %p215;
	setp.gt.f32 	%p216, %f361, %f360;
	selp.f32 	%f363, %f361, %f360, %p216;
	ld.global.f32 	%f364, [%rd5+27904];
	setp.lt.f32 	%p217, %f364, %f362;
	selp.f32 	%f365, %f364, %f362, %p217;
	setp.gt.f32 	%p218, %f364, %f363;
	selp.f32 	%f366, %f364, %f363, %p218;
	ld.global.f32 	%f367, [%rd5+28160];
	setp.lt.f32 	%p219, %f367, %f365;
	selp.f32 	%f368, %f367, %f365, %p219;
	setp.gt.f32 	%p220, %f367, %f366;
	selp.f32 	%f369, %f367, %f366, %p220;
	ld.global.f32 	%f370, [%rd5+28416];
	setp.lt.f32 	%p221, %f370, %f368;
	selp.f32 	%f371, %f370, %f368, %p221;
	setp.gt.f32 	%p222, %f370, %f369;
	selp.f32 	%f372, %f370, %f369, %p222;
	ld.global.f32 	%f373, [%rd5+28672];
	setp.lt.f32 	%p223, %f373, %f371;
	selp.f32 	%f374, %f373, %f371, %p223;
	setp.gt.f32 	%p224, %f373, %f372;
	selp.f32 	%f375, %f373, %f372, %p224;
	ld.global.f32 	%f376, [%rd5+28928];
	setp.lt.f32 	%p225, %f376, %f374;
	selp.f32 	%f377, %f376, %f374, %p225;
	setp.gt.f32 	%p226, %f376, %f375;
	selp.f32 	%f378, %f376, %f375, %p226;
	ld.global.f32 	%f379, [%rd5+29184];
	setp.lt.f32 	%p227, %f379, %f377;
	selp.f32 	%f380, %f379, %f377, %p227;
	setp.gt.f32 	%p228, %f379, %f378;
	selp.f32 	%f381, %f379, %f378, %p228;
	ld.global.f32 	%f382, [%rd5+29440];
	setp.lt.f32 	%p229, %f382, %f380;
	selp.f32 	%f383, %f382, %f380, %p229;
	setp.gt.f32 	%p230, %f382, %f381;
	selp.f32 	%f384, %f382, %f381, %p230;
	ld.global.f32 	%f385, [%rd5+29696];
	setp.lt.f32 	%p231, %f385, %f383;
	selp.f32 	%f386, %f385, %f383, %p231;
	setp.gt.f32 	%p232, %f385, %f384;
	selp.f32 	%f387, %f385, %f384, %p232;
	ld.global.f32 	%f388, [%rd5+29952];
	setp.lt.f32 	%p233, %f388, %f386;
	selp.f32 	%f389, %f388, %f386, %p233;
	setp.gt.f32 	%p234, %f388, %f387;
	selp.f32 	%f390, %f388, %f387, %p234;
	ld.global.f32 	%f391, [%rd5+30208];
	setp.lt.f32 	%p235, %f391, %f389;
	selp.f32 	%f392, %f391, %f389, %p235;
	setp.gt.f32 	%p236, %f391, %f390;
	selp.f32 	%f393, %f391, %f390, %p236;
	ld.global.f32 	%f394, [%rd5+30464];
	setp.lt.f32 	%p237, %f394, %f392;
	selp.f32 	%f395, %f394, %f392, %p237;
	setp.gt.f32 	%p238, %f394, %f393;
	selp.f32 	%f396, %f394, %f393, %p238;
	ld.global.f32 	%f397, [%rd5+30720];
	setp.lt.f32 	%p239, %f397, %f395;
	selp.f32 	%f398, %f397, %f395, %p239;
	setp.gt.f32 	%p240, %f397, %f396;
	selp.f32 	%f399, %f397, %f396, %p240;
	ld.global.f32 	%f400, [%rd5+30976];
	setp.lt.f32 	%p241, %f400, %f398;
	selp.f32 	%f401, %f400, %f398, %p241;
	setp.gt.f32 	%p242, %f400, %f399;
	selp.f32 	%f402, %f400, %f399, %p242;
	ld.global.f32 	%f403, [%rd5+31232];
	setp.lt.f32 	%p243, %f403, %f401;
	selp.f32 	%f404, %f403, %f401, %p243;
	setp.gt.f32 	%p244, %f403, %f402;
	selp.f32 	%f405, %f403, %f402, %p244;
	ld.global.f32 	%f406, [%rd5+31488];
	setp.lt.f32 	%p245, %f406, %f404;
	selp.f32 	%f407, %f406, %f404, %p245;
	setp.gt.f32 	%p246, %f406, %f405;
	selp.f32 	%f408, %f406, %f405, %p246;
	ld.global.f32 	%f409, [%rd5+31744];
	setp.lt.f32 	%p247, %f409, %f407;
	selp.f32 	%f410, %f409, %f407, %p247;
	setp.gt.f32 	%p248, %f409, %f408;
	selp.f32 	%f411, %f409, %f408, %p248;
	ld.global.f32 	%f412, [%rd5+32000];
	setp.lt.f32 	%p249, %f412, %f410;
	selp.f32 	%f413, %f412, %f410, %p249;
	setp.gt.f32 	%p250, %f412, %f411;
	selp.f32 	%f414, %f412, %f411, %p250;
	ld.global.f32 	%f415, [%rd5+32256];
	setp.lt.f32 	%p251, %f415, %f413;
	selp.f32 	%f416, %f415, %f413, %p251;
	setp.gt.f32 	%p252, %f415, %f414;
	selp.f32 	%f417, %f415, %f414, %p252;
	ld.global.f32 	%f418, [%rd5+32512];
	setp.lt.f32 	%p253, %f418, %f416;
	selp.f32 	%f419, %f418, %f416, %p253;
	setp.gt.f32 	%p254, %f418, %f417;
	selp.f32 	%f420, %f418, %f417, %p254;
	shl.b32 	%r7, %r1, 2;
	mov.u32 	%r8, _ZZ12find_min_maxILi8192ELi64EEvPfS0_E8smem_min;
	add.s32 	%r3, %r8, %r7;
	st.volatile.shared.f32 	[%r3], %f419;
	mov.u32 	%r9, _ZZ12find_min_maxILi8192ELi64EEvPfS0_E8smem_max;
	add.s32 	%r4, %r9, %r7;
	st.volatile.shared.f32 	[%r4], %f420;
	barrier.sync 	0;
	setp.gt.u32 	%p255, %r1, 31;
	@%p255 bra 	$L__BB2_39;
	ld.volatile.shared.f32 	%f421, [%r3+128];
	ld.volatile.shared.f32 	%f422, [%r3];
	setp.geu.f32 	%p256, %f421, %f422;
	@%p256 bra 	$L__BB2_3;
	ld.volatile.shared.f32 	%f447, [%r3+128];
	bra.uni 	$L__BB2_4;
$L__BB2_3:
	ld.volatile.shared.f32 	%f447, [%r3];
$L__BB2_4:
	st.volatile.shared.f32 	[%r3], %f447;
	ld.volatile.shared.f32 	%f423, [%r3+64];
	ld.volatile.shared.f32 	%f424, [%r3];
	setp.geu.f32 	%p257, %f423, %f424;
	@%p257 bra 	$L__BB2_6;
	ld.volatile.shared.f32 	%f448, [%r3+64];
	bra.uni 	$L__BB2_7;
$L__BB2_6:
	ld.volatile.shared.f32 	%f448, [%r3];
$L__BB2_7:
	st.volatile.shared.f32 	[%r3], %f448;
	ld.volatile.shared.f32 	%f425, [%r3+32];
	ld.volatile.shared.f32 	%f426, [%r3];
	setp.geu.f32 	%p258, %f425, %f426;
	@%p258 bra 	$L__BB2_9;
	ld.volatile.shared.f32 	%f449, [%r3+32];
	bra.uni 	$L__BB2_10;
$L__BB2_9:
	ld.volatile.shared.f32 	%f449, [%r3];
$L__BB2_10:
	st.volatile.shared.f32 	[%r3], %f449;
	ld.volatile.shared.f32 	%f427, [%r3+16];
	ld.volatile.shared.f32 	%f428, [%r3];
	setp.geu.f32 	%p259, %f427, %f428;
	@%p259 bra 	$L__BB2_12;
	ld.volatile.shared.f32 	%f450, [%r3+16];
	bra.uni 	$L__BB2_13;
$L__BB2_12:
	ld.volatile.shared.f32 	%f450, [%r3];
$L__BB2_13:
	st.volatile.shared.f32 	[%r3], %f450;
	ld.volatile.shared.f32 	%f429, [%r3+8];
	ld.volatile.shared.f32 	%f430, [%r3];
	setp.geu.f32 	%p260, %f429, %f430;
	@%p260 bra 	$L__BB2_15;
	ld.volatile.shared.f32 	%f451, [%r3+8];
	bra.uni 	$L__BB2_16;
$L__BB2_15:
	ld.volatile.shared.f32 	%f451, [%r3];
$L__BB2_16:
	st.volatile.shared.f32 	[%r3], %f451;
	ld.volatile.shared.f32 	%f431, [%r3+4];
	ld.volatile.shared.f32 	%f432, [%r3];
	setp.geu.f32 	%p261, %f431, %f432;
	@%p261 bra 	$L__BB2_18;
	ld.volatile.shared.f32 	%f452, [%r3+4];
	bra.uni 	$L__BB2_19;
$L__BB2_18:
	ld.volatile.shared.f32 	%f452, [%r3];
$L__BB2_19:
	st.volatile.shared.f32 	[%r3], %f452;
	ld.volatile.shared.f32 	%f433, [%r4+128];
	ld.volatile.shared.f32 	%f434, [%r4];
	setp.leu.f32 	%p262, %f433, %f434;
	@%p262 bra 	$L__BB2_21;
	ld.volatile.shared.f32 	%f453, [%r4+128];
	bra.uni 	$L__BB2_22;
$L__BB2_21:
	ld.volatile.shared.f32 	%f453, [%r4];
$L__BB2_22:
	st.volatile.shared.f32 	[%r4], %f453;
	ld.volatile.shared.f32 	%f435, [%r4+64];
	ld.volatile.shared.f32 	%f436, [%r4];
	setp.leu.f32 	%p263, %f435, %f436;
	@%p263 bra 	$L__BB2_24;
	ld.volatile.shared.f32 	%f454, [%r4+64];
	bra.uni 	$L__BB2_25;
$L__BB2_24:
	ld.volatile.shared.f32 	%f454, [%r4];
$L__BB2_25:
	st.volatile.shared.f32 	[%r4], %f454;
	ld.volatile.shared.f32 	%f437, [%r4+32];
	ld.volatile.shared.f32 	%f438, [%r4];
	setp.leu.f32 	%p264, %f437, %f438;
	@%p264 bra 	$L__BB2_27;
	ld.volatile.shared.f32 	%f455, [%r4+32];
	bra.uni 	$L__BB2_28;
$L__BB2_27:
	ld.volatile.shared.f32 	%f455, [%r4];
$L__BB2_28:
	st.volatile.shared.f32 	[%r4], %f455;
	ld.volatile.shared.f32 	%f439, [%r4+16];
	ld.volatile.shared.f32 	%f440, [%r4];
	setp.leu.f32 	%p265, %f439, %f440;
	@%p265 bra 	$L__BB2_30;
	ld.volatile.shared.f32 	%f456, [%r4+16];
	bra.uni 	$L__BB2_31;
$L__BB2_30:
	ld.volatile.shared.f32 	%f456, [%r4];
$L__BB2_31:
	st.volatile.shared.f32 	[%r4], %f456;
	ld.volatile.shared.f32 	%f441, [%r4+8];
	ld.volatile.shared.f32 	%f442, [%r4];
	setp.leu.f32 	%p266, %f441, %f442;
	@%p266 bra 	$L__BB2_33;
	ld.volatile.shared.f32 	%f457, [%r4+8];
	bra.uni 	$L__BB2_34;
$L__BB2_33:
	ld.volatile.shared.f32 	%f457, [%r4];
$L__BB2_34:
	st.volatile.shared.f32 	[%r4], %f457;
	ld.volatile.shared.f32 	%f443, [%r4+4];
	ld.volatile.shared.f32 	%f444, [%r4];
	setp.leu.f32 	%p267, %f443, %f444;
	@%p267 bra 	$L__BB2_36;
	ld.volatile.shared.f32 	%f458, [%r4+4];
	bra.uni 	$L__BB2_37;
$L__BB2_36:
	ld.volatile.shared.f32 	%f458, [%r4];
$L__BB2_37:
	st.volatile.shared.f32 	[%r4], %f458;
	setp.ne.s32 	%p268, %r1, 0;
	@%p268 bra 	$L__BB2_39;
	cvta.to.global.u64 	%rd6, %rd1;
	ld.volatile.shared.f32 	%f445, [_ZZ12find_min_maxILi8192ELi64EEvPfS0_E8smem_min];
	mul.wide.u32 	%rd7, %r2, 4;
	add.s64 	%rd8, %rd6, %rd7;
	st.global.f32 	[%rd8], %f445;
	ld.volatile.shared.f32 	%f446, [_ZZ12find_min_maxILi8192ELi64EEvPfS0_E8smem_max];
	mov.u32 	%r10, %nctaid.x;
	add.s32 	%r11, %r2, %r10;
	mul.wide.u32 	%rd9, %r11, 4;
	add.s64 	%rd10, %rd6, %rd9;
	st.global.f32 	[%rd10], %f446;
$L__BB2_39:
	ret;

}
	// .globl	_Z12find_min_maxILi16384ELi64EEvPfS0_
.visible .entry _Z12find_min_maxILi16384ELi64EEvPfS0_(
	.param .u64 .ptr .align 1 _Z12find_min_maxILi16384ELi64EEvPfS0__param_0,
	.param .u64 .ptr .align 1 _Z12find_min_maxILi16384ELi64EEvPfS0__param_1
)
{
	.reg .pred 	%p<525>;
	.reg .b32 	%r<12>;
	.reg .b32 	%f<843>;
	.reg .b64 	%rd<11>;
	// demoted variable
	.shared .align 4 .b8 _ZZ12find_min_maxILi16384ELi64EEvPfS0_E8smem_min[256];
	// demoted variable
	.shared .align 4 .b8 _ZZ12find_min_maxILi16384ELi64EEvPfS0_E8smem_max[256];
	ld.param.u64 	%rd2, [_Z12find_min_maxILi16384ELi64EEvPfS0__param_0];
	ld.param.u64 	%rd1, [_Z12find_min_maxILi16384ELi64EEvPfS0__param_1];
	cvta.to.global.u64 	%rd3, %rd2;
	mov.u32 	%r1, %tid.x;
	mov.u32 	%r2, %ctaid.x;
	mov.u32 	%r5, %ntid.x;
	mad.lo.s32 	%r6, %r2, %r5, %r1;
	mul.wide.s32 	%rd4, %r6, 4;
	add.s64 	%rd5, %rd3, %rd4;
	ld.global.f32 	%f37, [%rd5];
	min.f32 	%f38, %f37, 0f4EFF0000;
	max.f32 	%f39, %f37, 0fCEFF0000;
	ld.global.f32 	%f40, [%rd5+256];
	setp.lt.f32 	%p1, %f40, %f38;
	selp.f32 	%f41, %f40, %f38, %p1;
	setp.gt.f32 	%p2, %f40, %f39;
	selp.f32 	%f42, %f40, %f39, %p2;
	ld.global.f32 	%f43, [%rd5+512];
	setp.lt.f32 	%p3, %f43, %f41;
	selp.f32 	%f44, %f43, %f41, %p3;
	setp.gt.f32 	%p4, %f43, %f42;
	selp.f32 	%f45, %f43, %f42, %p4;
	ld.global.f32 	%f46, [%rd5+768];
	setp.lt.f32 	%p5, %f46, %f44;
	selp.f32 	%f47, %f46, %f44, %p5;
	setp.gt.f32 	%p6, %f46, %f45;
	selp.f32 	%f48, %f46, %f45, %p6;
	ld.global.f32 	%f49, [%rd5+1024];
	setp.lt.f32 	%p7, %f49, %f47;
	selp.f32 	%f50, %f49, %f47, %p7;
	setp.gt.f32 	%p8, %f49, %f48;
	selp.f32 	%f51, %f49, %f48, %p8;
	ld.global.f32 	%f52, [%rd5+1280];
	setp.lt.f32 	%p9, %f52, %f50;
	selp.f32 	%f53, %f52, %f50, %p9;
	setp.gt.f32 	%p10, %f52, %f51;
	selp.f32 	%f54, %f52, %f51, %p10;
	ld.global.f32 	%f55, [%rd5+1536];
	setp.lt.f32 	%p11, %f55, %f53;
	selp.f32 	%f56, %f55, %f53, %p11;
	setp.gt.f32 	%p12, %f55, %f54;
	selp.f32 	%f57, %f55, %f54, %p12;
	ld.global.f32 	%f58, [%rd5+1792];
	setp.lt.f32 	%p13, %f58, %f56;
	selp.f32 	%f59, %f58, %f56, %p13;
	setp.gt.f32 	%p14, %f58, %f57;
	selp.f32 	%f60, %f58, %f57, %p14;
	ld.global.f32 	%f61, [%rd5+2048];
	setp.lt.f32 	%p15, %f61, %f59;
	selp.f32 	%f62, %f61, %f59, %p15;
	setp.gt.f32 	%p16, %f61, %f60;
	selp.f32 	%f63, %f61, %f60, %p16;
	ld.global.f32 	%f64, [%rd5+2304];
	setp.lt.f32 	%p17, %f64, %f62;
	selp.f32 	%f65, %f64, %f62, %p17;
	setp.gt.f32 	%p18, %f64, %f63;
	selp.f32 	%f66, %f64, %f63, %p18;
	ld.global.f32 	%f67, [%rd5+2560];
	setp.lt.f32 	%p19, %f67, %f65;
	selp.f32 	%f68, %f67, %f65, %p19;
	setp.gt.f32 	%p20, %f67, %f66;
	selp.f32 	%f69, %f67, %f66, %p20;
	ld.global.f32 	%f70, [%rd5+2816];
	setp.lt.f32 	%p21, %f70, %f68;
	selp.f32 	%f71, %f70, %f68, %p21;
	setp.gt.f32 	%p22, %f70, %f69;
	selp.f32 	%f72, %f70, %f69, %p22;
	ld.global.f32 	%f73, [%rd5+3072];
	setp.lt.f32 	%p23, %f73, %f71;
	selp.f32 	%f74, %f73, %f71, %p23;
	setp.gt.f32 	%p24, %f73, %f72;
	selp.f32 	%f75, %f73, %f72, %p24;
	ld.global.f32 	%f76, [%rd5+3328];
	setp.lt.f32 	%p25, %f76, %f74;
	selp.f32 	%f77, %f76, %f74, %p25;
	setp.gt.f32 	%p26, %f76, %f75;
	selp.f32 	%f78, %f76, %f75, %p26;
	ld.global.f32 	%f79, [%rd5+3584];
	setp.lt.f32 	%p27, %f79, %f77;
	selp.f32 	%f80, %f79, %f77, %p27;
	setp.gt.f32 	%p28, %f79, %f78;
	selp.f32 	%f81, %f79, %f78, %p28;
	ld.global.f32 	%f82, [%rd5+3840];
	setp.lt.f32 	%p29, %f82, %f80;
	selp.f32 	%f83, %f82, %f80, %p29;
	setp.gt.f32 	%p30, %f82, %f81;
	selp.f32 	%f84, %f82, %f81, %p30;
	ld.global.f32 	%f85, [%rd5+4096];
	setp.lt.f32 	%p31, %f85, %f83;
	selp.f32 	%f86, %f85, %f83, %p31;
	setp.gt.f32 	%p32, %f85, %f84;
	selp.f32 	%f87, %f85, %f84, %p32;
	ld.global.f32 	%f88, [%rd5+4352];
	setp.lt.f32 	%p33, %f88, %f86;
	selp.f32 	%f89, %f88, %f86, %p33;
	setp.gt.f32 	%p34, %f88, %f87;
	selp.f32 	%f90, %f88, %f87, %p34;
	ld.global.f32 	%f91, [%rd5+4608];
	setp.lt.f32 	%p35, %f91, %f89;
	selp.f32 	%f92, %f91, %f89, %p35;
	setp.gt.f32 	%p36, %f91, %f90;
	selp.f32 	%f93, %f91, %f90, %p36;
	ld.global.f32 	%f94, [%rd5+4864];
	setp.lt.f32 	%p37, %f94, %f92;
	selp.f32 	%f95, %f94, %f92, %p37;
	setp.gt.f32 	%p38, %f94, %f93;
	selp.f32 	%f96, %f94, %f93, %p38;
	ld.global.f32 	%f97, [%rd5+5120];
	setp.lt.f32 	%p39, %f97, %f95;
	selp.f32 	%f98, %f97, %f95, %p39;
	setp.gt.f32 	%p40, %f97, %f96;
	selp.f32 	%f99, %f97, %f96, %p40;
	ld.global.f32 	%f100, [%rd5+5376];
	setp.lt.f32 	%p41, %f100, %f98;
	selp.f32 	%f101, %f100, %f98, %p41;
	setp.gt.f32 	%p42, %f100, %f99;
	selp.f32 	%f102, %f100, %f99, %p42;
	ld.global.f32 	%f103, [%rd5+5632];
	setp.lt.f32 	%p43, %f103, %f101;
	selp.f32 	%f104, %f103, %f101, %p43;
	setp.gt.f32 	%p44, %f103, %f102;
	selp.f32 	%f105, %f103, %f102, %p44;
	ld.global.f32 	%f106, [%rd5+5888];
	setp.lt.f32 	%p45, %f106, %f104;
	selp.f32 	%f107, %f106, %f104, %p45;
	setp.gt.f32 	%p46, %f106, %f105;
	selp.f32 	%f108, %f106, %f105, %p46;
	ld.global.f32 	%f109, [%rd5+6144];
	setp.lt.f32 	%p47, %f109, %f107;
	selp.f32 	%f110, %f109, %f107, %p47;
	setp.gt.f32 	%p48, %f109, %f108;
	selp.f32 	%f111, %f109, %f108, %p48;
	ld.global.f32 	%f112, [%rd5+6400];
	setp.lt.f32 	%p49, %f112, %f110;
	selp.f32 	%f113, %f112, %f110, %p49;
	setp.gt.f32 	%p50, %f112, %f111;
	selp.f32 	%f114, %f112, %f111, %p50;
	ld.global.f32 	%f115, [%rd5+6656];
	setp.lt.f32 	%p51, %f115, %f113;
	selp.f32 	%f116, %f115, %f113, %p51;
	setp.gt.f32 	%p52, %f115, %f114;
	selp.f32 	%f117, %f115, %f114, %p52;
	ld.global.f32 	%f118, [%rd5+6912];
	setp.lt.f32 	%p53, %f118, %f116;
	selp.f32 	%f119, %f118, %f116, %p53;
	setp.gt.f32 	%p54, %f118, %f117;
	selp.f32 	%f120, %f118, %f117, %p54;
	ld.global.f32 	%f121, [%rd5+7168];
	setp.lt.f32 	%p55, %f121, %f119;
	selp.f32 	%f122, %f121, %f119, %p55;
	setp.gt.f32 	%p56, %f121, %f120;
	selp.f32 	%f123, %f121, %f120, %p56;
	ld.global.f32 	%f124, [%rd5+7424];
	setp.lt.f32 	%p57, %f124, %f122;
	selp.f32 	%f125, %f124, %f122, %p57;
	setp.gt.f32 	%p58, %f124, %f123;
	selp.f32 	%f126, %f124, %f123, %p58;
	ld.global.f32 	%f127, [%rd5+7680];
	setp.lt.f32 	%p59, %f127, %f125;
	selp.f32 	%f128, %f127, %f125, %p59;
	setp.gt.f32 	%p60, %f127, %f126;
	selp.f32 	%f129, %f127, %f126, %p60;
	ld.global.f32 	%f130, [%rd5+7936];
	setp.lt.f32 	%p61, %f130, %f128;
	selp.f32 	%f131, %f130, %f128, %p61;
	setp.gt.f32 	%p62, %f130, %f129;
	selp.f32 	%f132, %f130, %f129, %p62;
	ld.global.f32 	%f133, [%rd5+8192];
	setp.lt.f32 	%p63, %f133, %f131;
	selp.f32 	%f134, %f133, %f131, %p63;
	setp.gt.f32 	%p64, %f133, %f132;
	selp.f32 	%f135, %f133, %f132, %p64;
	ld.global.f32 	%f136, [%rd5+8448];
	setp.lt.f32 	%p65, %f136, %f134;
	selp.f32 	%f137, %f136, %f134, %p65;
	setp.gt.f32 	%p66, %f136, %f135;
	selp.f32 	%f138, %f136, %f135, %p66;
	ld.global.f32 	%f139, [%rd5+8704];
	setp.lt.f32 	%p67, %f139, %f137;
	selp.f32 	%f140, %f139, %f137, %p67;
	setp.gt.f32 	%p68, %f139, %f138;
	selp.f32 	%f141, %f139, %f138, %p68;
	ld.global.f32 	%f142, [%rd5+8960];
	setp.lt.f32 	%p69, %f142, %f140;
	selp.f32 	%f143, %f142, %f140, %p69;
	setp.gt.f32 	%p70, %f142, %f141;
	selp.f32 	%f144, %f142, %f141, %p70;
	ld.global.f32 	%f145, [%rd5+9216];
	setp.lt.f32 	%p71, %f145, %f143;
	selp.f32 	%f146, %f145, %f143, %p71;
	setp.gt.f32 	%p72, %f145, %f144;
	selp.f32 	%f147, %f145, %f144, %p72;
	ld.global.f32 	%f148, [%rd5+9472];
	setp.lt.f32 	%p73, %f148, %f146;
	selp.f32 	%f149, %f148, %f146, %p73;
	setp.gt.f32 	%p74, %f148, %f147;
	selp.f32 	%f150, %f148, %f147, %p74;
	ld.global.f32 	%f151, [%rd5+9728];
	setp.lt.f32 	%p75, %f151, %f149;
	selp.f32 	%f152, %f151, %f149, %p75;
	setp.gt.f32 	%p76, %f151, %f150;
	selp.f32 	%f153, %f151, %f150, %p76;
	ld.global.f32 	%f154, [%rd5+9984];
	setp.lt.f32 	%p77, %f154, %f152;
	selp.f32 	%f155, %f154, %f152, %p77;
	setp.gt.f32 	%p78, %f154, %f153;
	selp.f32 	%f156, %f154, %f153, %p78;
	ld.global.f32 	%f157, [%rd5+10240];
	setp.lt.f32 	%p79, %f157, %f155;
	selp.f32 	%f158, %f157, %f155, %p79;
	setp.gt.f32 	%p80, %f157, %f156;
	selp.f32 	%f159, %f157, %f156, %p80;
	ld.global.f32 	%f160, [%rd5+10496];
	setp.lt.f32 	%p81, %f160, %f158;
	selp.f32 	%f161, %f160, %f158, %p81;
	setp.gt.f32 	%p82, %f160, %f159;
	selp.f32 	%f162, %f160, %f159, %p82;
	ld.global.f32 	%f163, [%rd5+10752];
	setp.lt.f32 	%p83, %f163, %f161;
	selp.f32 	%f164, %f163, %f161, %p83;
	setp.gt.f32 	%p84, %f163, %f162;
	selp.f32 	%f165, %f163, %f162, %p84;
	ld.global.f32 	%f166, [%rd5+11008];
	setp.lt.f32 	%p85, %f166, %f164;
	selp.f32 	%f167, %f166, %f164, %p85;
	setp.gt.f32 	%p86, %f166, %f165;
	selp.f32 	%f168, %f166, %f165, %p86;
	ld.global.f32 	%f169, [%rd5+11264];
	setp.lt.f32 	%p87, %f169, %f167;
	selp.f32 	%f170, %f169, %f167, %p87;
	setp.gt.f32 	%p88, %f169, %f168;
	selp.f32 	%f171, %f169, %f168, %p88;
	ld.global.f32 	%f172, [%rd5+11520];
	setp.lt.f32 	%p89, %f172, %f170;
	selp.f32 	%f173, %f172, %f170, %p89;
	setp.gt.f32 	%p90, %f172, %f171;
	selp.f32 	%f174, %f172, %f171, %p90;
	ld.global.f32 	%f175, [%rd5+11776];
	setp.lt.f32 	%p91, %f175, %f173;
	selp.f32 	%f176, %f175, %f173, %p91;
	setp.gt.f32 	%p92, %f175, %f174;
	selp.f32 	%f177, %f175, %f174, %p92;
	ld.global.f32 	%f178, [%rd5+12032];
	setp.lt.f32 	%p93, %f178, %f176;
	selp.f32 	%f179, %f178, %f176, %p93;
	setp.gt.f32 	%p94, %f178, %f177;
	selp.f32 	%f180, %f178, %f177, %p94;
	ld.global.f32 	%f181, [%rd5+12288];
	setp.lt.f32 	%p95, %f181, %f179;
	selp.f32 	%f182, %f181, %f179, %p95;
	setp.gt.f32 	%p96, %f181, %f180;
	selp.f32 	%f183, %f181, %f180, %p96;
	ld.global.f32 	%f184, [%rd5+12544];
	setp.lt.f32 	%p97, %f184, %f182;
	selp.f32 	%f185, %f184, %f182, %p97;
	setp.gt.f32 	%p98, %f184, %f183;
	selp.f32 	%f186, %f184, %f183, %p98;
	ld.global.f32 	%f187, [%rd5+12800];
	setp.lt.f32 	%p99, %f187, %f185;
	selp.f32 	%f188, %f187, %f185, %p99;
	setp.gt.f32 	%p100, %f187, %f186;
	selp.f32 	%f189, %f187, %f186, %p100;
	ld.global.f32 	%f190, [%rd5+13056];
	setp.lt.f32 	%p101, %f190, %f188;
	selp.f32 	%f191, %f190, %f188, %p101;
	setp.gt.f32 	%p102, %f190, %f189;
	selp.f32 	%f192, %f190, %f189, %p102;
	ld.global.f32 	%f193, [%rd5+13312];
	setp.lt.f32 	%p103, %f193, %f191;
	selp.f32 	%f194, %f193, %f191, %p103;
	setp.gt.f32 	%p104, %f193, %f192;
	selp.f32 	%f195, %f193, %f192, %p104;
	ld.global.f32 	%f196, [%rd5+13568];
	setp.lt.f32 	%p105, %f196, %f194;
	selp.f32 	%f197, %f196, %f194, %p105;
	setp.gt.f32 	%p106, %f196, %f195;
	selp.f32 	%f198, %f196, %f195, %p106;
	ld.global.f32 	%f199, [%rd5+13824];
	setp.lt.f32 	%p107, %f199, %f197;
	selp.f32 	%f200, %f199, %f197, %p107;
	setp.gt.f32 	%p108, %f199, %f198;
	selp.f32 	%f201, %f199, %f198, %p108;
	ld.global.f32 	%f202, [%rd5+14080];
	setp.lt.f32 	%p109, %f202, %f200;
	selp.f32 	%f203, %f202, %f200, %p109;
	setp.gt.f32 	%p110, %f202, %f201;
	selp.f32 	%f204, %f202, %f201, %p110;
	ld.global.f32 	%f205, [%rd5+14336];
	setp.lt.f32 	%p111, %f205, %f203;
	selp.f32 	%f206, %f205, %f203, %p111;
	setp.gt.f32 	%p112, %f205, %f204;
	selp.f32 	%f207, %f205, %f204, %p112;
	ld.global.f32 	%f208, [%rd5+14592];
	setp.lt.f32 	%p113, %f208, %f206;
	selp.f32 	%f209, %f208, %f206, %p113;
	setp.gt.f32 	%p114, %f208, %f207;
	selp.f32 	%f210, %f208, %f207, %p114;
	ld.global.f32 	%f211, [%rd5+14848];
	setp.lt.f32 	%p115, %f211, %f209;
	selp.f32 	%f212, %f211, %f209, %p115;
	setp.gt.f32 	%p116, %f211, %f210;
	selp.f32 	%f213, %f211, %f210, %p116;
	ld.global.f32 	%f214, [%rd5+15104];
	setp.lt.f32 	%p117, %f214, %f212;
	selp.f32 	%f215, %f214, %f212, %p117;
	setp.gt.f32 	%p118, %f214, %f213;
	selp.f32 	%f216, %f214, %f213, %p118;
	ld.global.f32 	%f217, [%rd5+15360];
	setp.lt.f32 	%p119, %f217, %f215;
	selp.f32 	%f218, %f217, %f215, %p119;
	setp.gt.f32 	%p120, %f217, %f216;
	selp.f32 	%f219, %f217, %f216, %p120;
	ld.global.f32 	%f220, [%rd5+15616];
	setp.lt.f32 	%p121, %f220, %f218;
	selp.f32 	%f221, %f220, %f218, %p121;
	setp.gt.f32 	%p122, %f220, %f219;
	selp.f32 	%f222, %f220, %f219, %p122;
	ld.global.f32 	%f223, [%rd5+15872];
	setp.lt.f32 	%p123, %f223, %f221;
	selp.f32 	%f224, %f223, %f221, %p123;
	setp.gt.f32 	%p124, %f223, %f222;
	selp.f32 	%f225, %f223, %f222, %p124;
	ld.global.f32 	%f226, [%rd5+16128];
	setp.lt.f32 	%p125, %f226, %f224;
	selp.f32 	%f227, %f226, %f224, %p125;
	setp.gt.f32 	%p126, %f226, %f225;
	selp.f32 	%f228, %f226, %f225, %p126;
	ld.global.f32 	%f229, [%rd5+16384];
	setp.lt.f32 	%p127, %f229, %f227;
	selp.f32 	%f230, %f229, %f227, %p127;
	setp.gt.f32 	%p128, %f229, %f228;
	selp.f32 	%f231, %f229, %f228, %p128;
	ld.global.f32 	%f232, [%rd5+16640];
	setp.lt.f32 	%p129, %f232, %f230;
	selp.f32 	%f233, %f232, %f230, %p129;
	setp.gt.f32 	%p130, %f232, %f231;
	selp.f32 	%f234, %f232, %f231, %p130;
	ld.global.f32 	%f235, [%rd5+16896];
	setp.lt.f32 	%p131, %f235, %f233;
	selp.f32 	%f236, %f235, %f233, %p131;
	setp.gt.f32 	%p132, %f235, %f234;
	selp.f32 	%f237, %f235, %f234, %p132;
	ld.global.f32 	%f238, [%rd5+17152];
	setp.lt.f32 	%p133, %f238, %f236;
	selp.f32 	%f239, %f238, %f236, %p133;
	setp.gt.f32 	%p134, %f238, %f237;
	selp.f32 	%f240, %f238, %f237, %p134;
	ld.global.f32 	%f241, [%rd5+17408];
	setp.lt.f32 	%p135, %f241, %f239;
	selp.f32 	%f242, %f241, %f239, %p135;
	setp.gt.f32 	%p136, %f241, %f240;
	selp.f32 	%f243, %f241, %f240, %p136;
	ld.global.f32 	%f244, [%rd5+17664];
	setp.lt.f32 	%p137, %f244, %f242;
	selp.f32 	%f245, %f244, %f242, %p137;
	setp.gt.f32 	%p138, %f244, %f243;
	selp.f32 	%f246, %f244, %f243, %p138;
	ld.global.f32 	%f247, [%rd5+17920];
	setp.lt.f32 	%p139, %f247, %f245;
	selp.f32 	%f248, %f247, %f245, %p139;
	setp.gt.f32 	%p140, %f247, %f246;
	selp.f32 	%f249, %f247, %f246, %p140;
	ld.global.f32 	%f250, [%rd5+18176];
	setp.lt.f32 	%p141, %f250, %f248;
	selp.f32 	%f251, %f250, %f248, %p141;
	setp.gt.f32 	%p142, %f250, %f249;
	selp.f32 	%f252, %f250, %f249, %p142;
	ld.global.f32 	%f253, [%rd5+18432];
	setp.lt.f32 	%p143, %f253, %f251;
	selp.f32 	%f254, %f253, %f251, %p143;
	setp.gt.f32 	%p144, %f253, %f252;
	selp.f32 	%f255, %f253, %f252, %p144;
	ld.global.f32 	%f256, [%rd5+18688];
	setp.lt.f32 	%p145, %f256, %f254;
	selp.f32 	%f257, %f256, %f254, %p145;
	setp.gt.f32 	%p146, %f256, %f255;
	selp.f32 	%f258, %f256, %f255, %p146;
	ld.global.f32 	%f259, [%rd5+18944];
	setp.lt.f32 	%p147, %f259, %f257;
	selp.f32 	%f260, %f259, %f257, %p147;
	setp.gt.f32 	%p148, %f259, %f258;
	selp.f32 	%f261, %f259, %f258, %p148;
	ld.global.f32 	%f262, [%rd5+19200];
	setp.lt.f32 	%p149, %f262, %f260;
	selp.f32 	%f263, %f262, %f260, %p149;
	setp.gt.f32 	%p150, %f262, %f261;
	selp.f32 	%f264, %f262, %f261, %p150;
	ld.global.f32 	%f265, [%rd5+19456];
	setp.lt.f32 	%p151, %f265, %f263;
	selp.f32 	%f266, %f265, %f263, %p151;
	setp.gt.f32 	%p152, %f265, %f264;
	selp.f32 	%f267, %f265, %f264, %p152;
	ld.global.f32 	%f268, [%rd5+19712];
	setp.lt.f32 	%p153, %f268, %f266;
	selp.f32 	%f269, %f268, %f266, %p153;
	setp.gt.f32 	%p154, %f268, %f267;
	selp.f32 	%f270, %f268, %f267, %p154;
	ld.global.f32 	%f271, [%rd5+19968];
	setp.lt.f32 	%p155, %f271, %f269;
	selp.f32 	%f272, %f271, %f269, %p155;
	setp.gt.f32 	%p156, %f271, %f270;
	selp.f32 	%f273, %f271, %f270, %p156;
	ld.global.f32 	%f274, [%rd5+20224];
	setp.lt.f32 	%p157, %f274, %f272;
	selp.f32 	%f275, %f274, %f272, %p157;
	setp.gt.f32 	%p158, %f274, %f273;
	selp.f32 	%f276, %f274, %f273, %p158;
	ld.global.f32 	%f277, [%rd5+20480];
	setp.lt.f32 	%p159, %f277, %f275;
	selp.f32 	%f278, %f277, %f275, %p159;
	setp.gt.f32 	%p160, %f277, %f276;
	selp.f32 	%f279, %f277, %f276, %p160;
	ld.global.f32 	%f280, [%rd5+20736];
	setp.lt.f32 	%p161, %f280, %f278;
	selp.f32 	%f281, %f280, %f278, %p161;
	setp.gt.f32 	%p162, %f280, %f279;
	selp.f32 	%f282, %f280, %f279, %p162;
	ld.global.f32 	%f283, [%rd5+20992];
	setp.lt.f32 	%p163, %f283, %f281;
	selp.f32 	%f284, %f283, %f281, %p163;
	setp.gt.f32 	%p164, %f283, %f282;
	selp.f32 	%f285, %f283, %f282, %p164;
	ld.global.f32 	%f286, [%rd5+21248];
	setp.lt.f32 	%p165, %f286, %f284;
	selp.f32 	%f287, %f286, %f284, %p165;
	setp.gt.f32 	%p166, %f286, %f285;
	selp.f32 	%f288, %f286, %f285, %p166;
	ld.global.f32 	%f289, [%rd5+21504];
	setp.lt.f32 	%p167, %f289, %f287;
	selp.f32 	%f290, %f289, %f287, %p167;
	setp.gt.f32 	%p168, %f289, %f288;
	selp.f32 	%f291, %f289, %f288, %p168;
	ld.global.f32 	%f292, [%rd5+21760];
	setp.lt.f32 	%p169, %f292, %f290;
	selp.f32 	%f293, %f292, %f290, %p169;
	setp.gt.f32 	%p170, %f292, %f291;
	selp.f32 	%f294, %f292, %f291, %p170;
	ld.global.f32 	%f295, [%rd5+22016];
	setp.lt.f32 	%p171, %f295, %f293;
	selp.f32 	%f296, %f295, %f293, %p171;
	setp.gt.f32 	%p172, %f295, %f294;
	selp.f32 	%f297, %f295, %f294, %p172;
	ld.global.f32 	%f298, [%rd5+22272];
	setp.lt.f32 	%p173, %f298, %f296;
	selp.f32 	%f299, %f298, %f296, %p173;
	setp.gt.f32 	%p174, %f298, %f297;
	selp.f32 	%f300, %f298, %f297, %p174;
	ld.global.f32 	%f301, [%rd5+22528];
	setp.lt.f32 	%p175, %f301, %f299;
	selp.f32 	%f302, %f301, %f299, %p175;
	setp.gt.f32 	%p176, %f301, %f300;
	selp.f32 	%f303, %f301, %f300, %p176;
	ld.global.f32 	%f304, [%rd5+22784];
	setp.lt.f32 	%p177, %f304, %f302;
	selp.f32 	%f305, %f304, %f302, %p177;
	setp.gt.f32 	%p178, %f304, %f303;
	selp.f32 	%f306, %f304, %f303, %p178;
	ld.global.f32 	%f307, [%rd5+23040];
	setp.lt.f32 	%p179, %f307, %f305;
	selp.f32 	%f308, %f307, %f305, %p179;
	setp.gt.f32 	%p180, %f307, %f306;
	selp.f32 	%f309, %f307, %f306, %p180;
	ld.global.f32 	%f310, [%rd5+23296];
	setp.lt.f32 	%p181, %f310, %f308;
	selp.f32 	%f311, %f310, %f308, %p181;
	setp.gt.f32 	%p182, %f310, %f309;
	selp.f32 	%f312, %f310, %f309, %p182;
	ld.global.f32 	%f313, [%rd5+23552];
	setp.lt.f32 	%p183, %f313, %f311;
	selp.f32 	%f314, %f313, %f311, %p183;
	setp.gt.f32 	%p184, %f313, %f312;
	selp.f32 	%f315, %f313, %f312, %p184;
	ld.global.f32 	%f316, [%rd5+23808];
	setp.lt.f32 	%p185, %f316, %f314;
	selp.f32 	%f317, %f316, %f314, %p185;
	setp.gt.f32 	%p186, %f316, %f315;
	selp.f32 	%f318, %f316, %f315, %p186;
	ld.global.f32 	%f319, [%rd5+24064];
	setp.lt.f32 	%p187, %f319, %f317;
	selp.f32 	%f320, %f319, %f317, %p187;
	setp.gt.f32 	%p188, %f319, %f318;
	selp.f32 	%f321, %f319, %f318, %p188;
	ld.global.f32 	%f322, [%rd5+24320];
	setp.lt.f32 	%p189, %f322, %f320;
	selp.f32 	%f323, %f322, %f320, %p189;
	setp.gt.f32 	%p190, %f322, %f321;
	selp.f32 	%f324, %f322, %f321, %p190;
	ld.global.f32 	%f325, [%rd5+24576];
	setp.lt.f32 	%p191, %f325, %f323;
	selp.f32 	%f326, %f325, %f323, %p191;
	setp.gt.f32 	%p192, %f325, %f324;
	selp.f32 	%f327, %f325, %f324, %p192;
	ld.global.f32 	%f328, [%rd5+24832];
	setp.lt.f32 	%p193, %f328, %f326;
	selp.f32 	%f329, %f328, %f326, %p193;
	setp.gt.f32 	%p194, %f328, %f327;
	selp.f32 	%f330, %f328, %f327, %p194;
	ld.global.f32 	%f331, [%rd5+25088];
	setp.lt.f32 	%p195, %f331, %f329;
	selp.f32 	%f332, %f331, %f329, %p195;
	setp.gt.f32 	%p196, %f331, %f330;
	selp.f32 	%f333, %f331, %f330, %p196;
	ld.global.f32 	%f334, [%rd5+25344];
	setp.lt.f32 	%p197, %f334, %f332;
	selp.f32 	%f335, %f334, %f332, %p197;
	setp.gt.f32 	%p198, %f334, %f333;
	selp.f32 	%f336, %f334, %f333, %p198;
	ld.global.f32 	%f337, [%rd5+25600];
	setp.lt.f32 	%p199, %f337, %f335;
	selp.f32 	%f338, %f337, %f335, %p199;
	setp.gt.f32 	%p200, %f337, %f336;
	selp.f32 	%f339, %f337, %f336, %p200;
	ld.global.f32 	%f340, [%rd5+25856];
	setp.lt.f32 	%p201, %f340, %f338;
	selp.f32 	%f341, %f340, %f338, %p201;
	setp.gt.f32 	%p202, %f340, %f339;
	selp.f32 	%f342, %f340, %f339, %p202;
	ld.global.f32 	%f343, [%rd5+26112];
	setp.lt.f32 	%p203, %f343, %f341;
	selp.f32 	%f344, %f343, %f341, %p203;
	setp.gt.f32 	%p204, %f343, %f342;
	selp.f32 	%f345, %f343, %f342, %p204;
	ld.global.f32 	%f346, [%rd5+26368];
	setp.lt.f32 	%p205, %f346, %f344;
	selp.f32 	%f347, %f346, %f344, %p205;
	setp.gt.f32 	%p206, %f346, %f345;
	selp.f32 	%f348, %f346, %f345, %p206;
	ld.global.f32 	%f349, [%rd5+26624];
	setp.lt.f32 	%p207, %f349, %f347;
	selp.f32 	%f350, %f349, %f347, %p207;
	setp.gt.f32 	%p208, %f349, %f348;
	selp.f32 	%f351, %f349, %f348, %p208;
	ld.global.f32 	%f352, [%rd5+26880];
	setp.lt.f32 	%p209, %f352, %f350;
	selp.f32 	%f353, %f352, %f350, %p209;
	setp.gt.f32 	%p210, %f352, %f351;
	selp.f32 	%f354, %f352, %f351, %p210;
	ld.global.f32 	%f355, [%rd5+27136];
	setp.lt.f32 	%p211, %f355, %f353;
	selp.f32 	%f356, %f355, %f353, %p211;
	setp.gt.f32 	%p212, %f355, %f354;
	selp.f32 	%f357, %f355, %f354, %p212;
	ld.global.f32 	%f358, [%rd5+27392];
	setp.lt.f32 	%p213, %f358, %f356;
	selp.f32 	%f359, %f358, %f356, %p213;
	setp.gt.f32 	%p214, %f358, %f357;
	selp.f32 	%f360, %f358, %f357, %p214;
	ld.global.f32 	%f361, [%rd5+27648];
	setp.lt.f32 	%p215, %f361, %f359;
	selp.f32 	%f362, %f361, %f359, %p215;
	setp.gt.f32 	%p216, %f361, %f360;
	selp.f32 	%f363, %f361, %f360, %p216;
	ld.global.f32 	%f364, [%rd5+27904];
	setp.lt.f32 	%p217, %f364, %f362;
	selp.f32 	%f365, %f364, %f362, %p217;
	setp.gt.f32 	%p218, %f364, %f363;
	selp.f32 	%f366, %f364, %f363, %p218;
	ld.global.f32 	%f367, [%rd5+28160];
	setp.lt.f32 	%p219, %f367, %f365;
	selp.f32 	%f368, %f367, %f365, %p219;
	setp.gt.f32 	%p220, %f367, %f366;
	selp.f32 	%f369, %f367, %f366, %p220;
	ld.global.f32 	%f370, [%rd5+28416];
	setp.lt.f32 	%p221, %f370, %f368;
	selp.f32 	%f371, %f370, %f368, %p221;
	setp.gt.f32 	%p222, %f370, %f369;
	selp.f32 	%f372, %f370, %f369, %p222;
	ld.global.f32 	%f373, [%rd5+28672];
	setp.lt.f32 	%p223, %f373, %f371;
	selp.f32 	%f374, %f373, %f371, %p223;
	setp.gt.f32 	%p224, %f373, %f372;
	selp.f32 	%f375, %f373, %f372, %p224;
	ld.global.f32 	%f376, [%rd5+28928];
	setp.lt.f32 	%p225, %f376, %f374;
	selp.f32 	%f377, %f376, %f374, %p225;
	setp.gt.f32 	%p226, %f376, %f375;
	selp.f32 	%f378, %f376, %f375, %p226;
	ld.global.f32 	%f379, [%rd5+29184];
	setp.lt.f32 	%p227, %f379, %f377;
	selp.f32 	%f380, %f379, %f377, %p227;
	setp.gt.f32 	%p228, %f379, %f378;
	selp.f32 	%f381, %f379, %f378, %p228;
	ld.global.f32 	%f382, [%rd5+29440];
	setp.lt.f32 	%p229, %f382, %f380;
	selp.f32 	%f383, %f382, %f380, %p229;
	setp.gt.f32 	%p230, %f382, %f381;
	selp.f32 	%f384, %f382, %f381, %p230;
	ld.global.f32 	%f385, [%rd5+29696];
	setp.lt.f32 	%p231, %f385, %f383;
	selp.f32 	%f386, %f385, %f383, %p231;
	setp.gt.f32 	%p232, %f385, %f384;
	selp.f32 	%f387, %f385, %f384, %p232;
	ld.global.f32 	%f388, [%rd5+29952];
	setp.lt.f32 	%p233, %f388, %f386;
	selp.f32 	%f389, %f388, %f386, %p233;
	setp.gt.f32 	%p234, %f388, %f387;
	selp.f32 	%f390, %f388, %f387, %p234;
	ld.global.f32 	%f391, [%rd5+30208];
	setp.lt.f32 	%p235, %f391, %f389;
	selp.f32 	%f392, %f391, %f389, %p235;
	setp.gt.f32 	%p236, %f391, %f390;
	selp.f32 	%f393, %f391, %f390, %p236;
	ld.global.f32 	%f394, [%rd5+30464];
	setp.lt.f32 	%p237, %f394, %f392;
	selp.f32 	%f395, %f394, %f392, %p237;
	setp.gt.f32 	%p238, %f394, %f393;
	selp.f32 	%f396, %f394, %f393, %p238;
	ld.global.f32 	%f397, [%rd5+30720];
	setp.lt.f32 	%p239, %f397, %f395;
	selp.f32 	%f398, %f397, %f395, %p239;
	setp.gt.f32 	%p240, %f397, %f396;
	selp.f32 	%f399, %f397, %f396, %p240;
	ld.global.f32 	%f400, [%rd5+30976];
	setp.lt.f32 	%p241, %f400, %f398;
	selp.f32 	%f401, %f400, %f398, %p241;
	setp.gt.f32 	%p242, %f400, %f399;
	selp.f32 	%f402, %f400, %f399, %p242;
	ld.global.f32 	%f403, [%rd5+31232];
	setp.lt.f32 	%p243, %f403, %f401;
	selp.f32 	%f404, %f403, %f401, %p243;
	setp.gt.f32 	%p244, %f403, %f402;
	selp.f32 	%f405, %f403, %f402, %p244;
	ld.global.f32 	%f406, [%rd5+31488];
	setp.lt.f32 	%p245, %f406, %f404;
	selp.f32 	%f407, %f406, %f404, %p245;
	setp.gt.f32 	%p246, %f406, %f405;
	selp.f32 	%f408, %f406, %f405, %p246;
	ld.global.f32 	%f409, [%rd5+31744];
	setp.lt.f32 	%p247, %f409, %f407;
	selp.f32 	%f410, %f409, %f407, %p247;
	setp.gt.f32 	%p248, %f409, %f408;
	selp.f32 	%f411, %f409, %f408, %p248;
	ld.global.f32 	%f412, [%rd5+32000];
	setp.lt.f32 	%p249, %f412, %f410;
	selp.f32 	%f413, %f412, %f410, %p249;
	setp.gt.f32 	%p250, %f412, %f411;
	selp.f32 	%f414, %f412, %f411, %p250;
	ld.global.f32 	%f415, [%rd5+32256];
	setp.lt.f32 	%p251, %f415, %f413;
	selp.f32 	%f416, %f415, %f413, %p251;
	setp.gt.f32 	%p252, %f415, %f414;
	selp.f32 	%f417, %f415, %f414, %p252;
	ld.global.f32 	%f418, [%rd5+32512];
	setp.lt.f32 	%p253, %f418, %f416;
	selp.f32 	%f419, %f418, %f416, %p253;
	setp.gt.f32 	%p254, %f418, %f417;
	selp.f32 	%f420, %f418, %f417, %p254;
	ld.global.f32 	%f421, [%rd5+32768];
	setp.lt.f32 	%p255, %f421, %f419;
	selp.f32 	%f422, %f421, %f419, %p255;
	setp.gt.f32 	%p256, %f421, %f420;
	selp.f32 	%f423, %f421, %f420, %p256;
	ld.global.f32 	%f424, [%rd5+33024];
	setp.lt.f32 	%p257, %f424, %f422;
	selp.f32 	%f425, %f424, %f422, %p257;
	setp.gt.f32 	%p258, %f424, %f423;
	selp.f32 	%f426, %f424, %f423, %p258;
	ld.global.f32 	%f427, [%rd5+33280];
	setp.lt.f32 	%p259, %f427, %f425;
	selp.f32 	%f428, %f427, %f425, %p259;
	setp.gt.f32 	%p260, %f427, %f426;
	selp.f32 	%f429, %f427, %f426, %p260;
	ld.global.f32 	%f430, [%rd5+33536];
	setp.lt.f32 	%p261, %f430, %f428;
	selp.f32 	%f431, %f430, %f428, %p261;
	setp.gt.f32 	%p262, %f430, %f429;
	selp.f32 	%f432, %f430, %f429, %p262;
	ld.global.f32 	%f433, [%rd5+33792];
	setp.lt.f32 	%p263, %f433, %f431;
	selp.f32 	%f434, %f433, %f431, %p263;
	setp.gt.f32 	%p264, %f433, %f432;
	selp.f32 	%f435, %f433, %f432, %p264;
	ld.global.f32 	%f436, [%rd5+34048];
	setp.lt.f32 	%p265, %f436, %f434;
	selp.f32 	%f437, %f436, %f434, %p265;
	setp.gt.f32 	%p266, %f436, %f435;
	selp.f32 	%f438, %f436, %f435, %p266;
	ld.global.f32 	%f439, [%rd5+34304];
	setp.lt.f32 	%p267, %f439, %f437;
	selp.f32 	%f440, %f439, %f437, %p267;
	setp.gt.f32 	%p268, %f439, %f438;
	selp.f32 	%f441, %f439, %f438, %p268;
	ld.global.f32 	%f442, [%rd5+34560];
	setp.lt.f32 	%p269, %f442, %f440;
	selp.f32 	%f443, %f442, %f440, %p269;
	setp.gt.f32 	%p270, %f442, %f441;
	selp.f32 	%f444, %f442, %f441, %p270;
	ld.global.f32 	%f445, [%rd5+34816];
	setp.lt.f32 	%p271, %f445, %f443;
	selp.f32 	%f446, %f445, %f443, %p271;
	setp.gt.f32 	%p272, %f445, %f444;
	selp.f32 	%f447, %f445, %f444, %p272;
	ld.global.f32 	%f448, [%rd5+35072];
	setp.lt.f32 	%p273, %f448, %f446;
	selp.f32 	%f449, %f448, %f446, %p273;
	setp.gt.f32 	%p274, %f448, %f447;
	selp.f32 	%f450, %f448, %f447, %p274;
	ld.global.f32 	%f451, [%rd5+35328];
	setp.lt.f32 	%p275, %f451, %f449;
	selp.f32 	%f452, %f451, %f449, %p275;
	setp.gt.f32 	%p276, %f451, %f450;
	selp.f32 	%f453, %f451, %f450, %p276;
	ld.global.f32 	%f454, [%rd5+35584];
	setp.lt.f32 	%p277, %f454, %f452;
	selp.f32 	%f455, %f454, %f452, %p277;
	setp.gt.f32 	%p278, %f454, %f453;
	selp.f32 	%f456, %f454, %f453, %p278;
	ld.global.f32 	%f457, [%rd5+35840];
	setp.lt.f32 	%p279, %f457, %f455;
	selp.f32 	%f458, %f457, %f455, %p279;
	setp.gt.f32 	%p280, %f457, %f456;
	selp.f32 	%f459, %f457, %f456, %p280;
	ld.global.f32 	%f460, [%rd5+36096];
	setp.lt.f32 	%p281, %f460, %f458;
	selp.f32 	%f461, %f460, %f458, %p281;
	setp.gt.f32 	%p282, %f460, %f459;
	selp.f32 	%f462, %f460, %f459, %p282;
	ld.global.f32 	%f463, [%rd5+36352];
	setp.lt.f32 	%p283, %f463, %f461;
	selp.f32 	%f464, %f463, %f461, %p283;
	setp.gt.f32 	%p284, %f463, %f462;
	selp.f32 	%f465, %f463, %f462, %p284;
	ld.global.f32 	%f466, [%rd5+36608];
	setp.lt.f32 	%p285, %f466, %f464;
	selp.f32 	%f467, %f466, %f464, %p285;
	setp.gt.f32 	%p286, %f466, %f465;
	selp.f32 	%f468, %f466, %f465, %p286;
	ld.global.f32 	%f469, [%rd5+36864];
	setp.lt.f32 	%p287, %f469, %f467;
	selp.f32 	%f470, %f469, %f467, %p287;
	setp.gt.f32 	%p288, %f469, %f468;
	selp.f32 	%f471, %f469, %f468, %p288;
	ld.global.f32 	%f472, [%rd5+37120];
	setp.lt.f32 	%p289, %f472, %f470;
	selp.f32 	%f473, %f472, %f470, %p289;
	setp.gt.f32 	%p290, %f472, %f471;
	selp.f32 	%f474, %f472, %f471, %p290;
	ld.global.f32 	%f475, [%rd5+37376];
	setp.lt.f32 	%p291, %f475, %f473;
	selp.f32 	%f476, %f475, %f473, %p291;
	setp.gt.f32 	%p292, %f475, %f474;
	selp.f32 	%f477, %f475, %f474, %p292;
	ld.global.f32 	%f478, [%rd5+37632];
	setp.lt.f32 	%p293, %f478, %f476;
	selp.f32 	%f479, %f478, %f476, %p293;
	setp.gt.f32 	%p294, %f478, %f477;
	selp.f32 	%f480, %f478, %f477, %p294;
	ld.global.f32 	%f481, [%rd5+37888];
	setp.lt.f32 	%p295, %f481, %f479;
	selp.f32 	%f482, %f481, %f479, %p295;
	setp.gt.f32 	%p296, %f481, %f480;
	selp.f32 	%f483, %f481, %f480, %p296;
	ld.global.f32 	%f484, [%rd5+38144];
	setp.lt.f32 	%p297, %f484, %f482;
	selp.f32 	%f485, %f484, %f482, %p297;
	setp.gt.f32 	%p298, %f484, %f483;
	selp.f32 	%f486, %f484, %f483, %p298;
	ld.global.f32 	%f487, [%rd5+38400];
	setp.lt.f32 	%p299, %f487, %f485;
	selp.f32 	%f488, %f487, %f485, %p299;
	setp.gt.f32 	%p300, %f487, %f486;
	selp.f32 	%f489, %f487, %f486, %p300;
	ld.global.f32 	%f490, [%rd5+38656];
	setp.lt.f32 	%p301, %f490, %f488;
	selp.f32 	%f491, %f490, %f488, %p301;
	setp.gt.f32 	%p302, %f490, %f489;
	selp.f32 	%f492, %f490, %f489, %p302;
	ld.global.f32 	%f493, [%rd5+38912];
	setp.lt.f32 	%p303, %f493, %f491;
	selp.f32 	%f494, %f493, %f491, %p303;
	setp.gt.f32 	%p304, %f493, %f492;
	selp.f32 	%f495, %f493, %f492, %p304;
	ld.global.f32 	%f496, [%rd5+39168];
	setp.lt.f32 	%p305, %f496, %f494;
	selp.f32 	%f497, %f496, %f494, %p305;
	setp.gt.f32 	%p306, %f496, %f495;
	selp.f32 	%f498, %f496, %f495, %p306;
	ld.global.f32 	%f499, [%rd5+39424];
	setp.lt.f32 	%p307, %f499, %f497;
	selp.f32 	%f500, %f499, %f497, %p307;
	setp.gt.f32 	%p308, %f499, %f498;
	selp.f32 	%f501, %f499, %f498, %p308;
	ld.global.f32 	%f502, [%rd5+39680];
	setp.lt.f32 	%p309, %f502, %f500;
	selp.f32 	%f503, %f502, %f500, %p309;
	setp.gt.f32 	%p310, %f502, %f501;
	selp.f32 	%f504, %f502, %f501, %p310;
	ld.global.f32 	%f505, [%rd5+39936];
	setp.lt.f32 	%p311, %f505, %f503;
	selp.f32 	%f506, %f505, %f503, %p311;
	setp.gt.f32 	%p312, %f505, %f504;
	selp.f32 	%f507, %f505, %f504, %p312;
	ld.global.f32 	%f508, [%rd5+40192];
	setp.lt.f32 	%p313, %f508, %f506;
	selp.f32 	%f509, %f508, %f506, %p313;
	setp.gt.f32 	%p314, %f508, %f507;
	selp.f32 	%f510, %f508, %f507, %p314;
	ld.global.f32 	%f511, [%rd5+40448];
	setp.lt.f32 	%p315, %f511, %f509;
	selp.f32 	%f512, %f511, %f509, %p315;
	setp.gt.f32 	%p316, %f511, %f510;
	selp.f32 	%f513, %f511, %f510, %p316;
	ld.global.f32 	%f514, [%rd5+40704];
	setp.lt.f32 	%p317, %f514, %f512;
	selp.f32 	%f515, %f514, %f512, %p317;
	setp.gt.f32 	%p318, %f514, %f513;
	selp.f32 	%f516, %f514, %f513, %p318;
	ld.global.f32 	%f517, [%rd5+40960];
	setp.lt.f32 	%p319, %f517, %f515;
	selp.f32 	%f518, %f517, %f515, %p319;
	setp.gt.f32 	%p320, %f517, %f516;
	selp.f32 	%f519, %f517, %f516, %p320;
	ld.global.f32 	%f520, [%rd5+41216];
	setp.lt.f32 	%p321, %f520, %f518;
	selp.f32 	%f521, %f520, %f518, %p321;
	setp.gt.f32 	%p322, %f520, %f519;
	selp.f32 	%f522, %f520, %f519, %p322;
	ld.global.f32 	%f523, [%rd5+41472];
	setp.lt.f32 	%p323, %f523, %f521;
	selp.f32 	%f524, %f523, %f521, %p323;
	setp.gt.f32 	%p324, %f523, %f522;
	selp.f32 	%f525, %f523, %f522, %p324;
	ld.global.f32 	%f526, [%rd5+41728];
	setp.lt.f32 	%p325, %f526, %f524;
	selp.f32 	%f527, %f526, %f524, %p325;
	setp.gt.f32 	%p326, %f526, %f525;
	selp.f32 	%f528, %f526, %f525, %p326;
	ld.global.f32 	%f529, [%rd5+41984];
	setp.lt.f32 	%p327, %f529, %f527;
	selp.f32 	%f530, %f529, %f527, %p327;
	setp.gt.f32 	%p328, %f529, %f528;
	selp.f32 	%f531, %f529, %f528, %p328;
	ld.global.f32 	%f532, [%rd5+42240];
	setp.lt.f32 	%p329, %f532, %f530;
	selp.f32 	%f533, %f532, %f530, %p329;
	setp.gt.f32 	%p330, %f532, %f531;
	selp.f32 	%f534, %f532, %f531, %p330;
	ld.global.f32 	%f535, [%rd5+42496];
	setp.lt.f32 	%p331, %f535, %f533;
	selp.f32 	%f536, %f535, %f533, %p331;
	setp.gt.f32 	%p332, %f535, %f534;
	selp.f32 	%f537, %f535, %f534, %p332;
	ld.global.f32 	%f538, [%rd5+42752];
	setp.lt.f32 	%p333, %f538, %f536;
	selp.f32 	%f539, %f538, %f536, %p333;
	setp.gt.f32 	%p334, %f538, %f537;
	selp.f32 	%f540, %f538, %f537, %p334;
	ld.global.f32 	%f541, [%rd5+43008];
	setp.lt.f32 	%p335, %f541, %f539;
	selp.f32 	%f542, %f541, %f539, %p335;
	setp.gt.f32 	%p336, %f541, %f540;
	selp.f32 	%f543, %f541, %f540, %p336;
	ld.global.f32 	%f544, [%rd5+43264];
	setp.lt.f32 	%p337, %f544, %f542;
	selp.f32 	%f545, %f544, %f542, %p337;
	setp.gt.f32 	%p338, %f544, %f543;
	selp.f32 	%f546, %f544, %f543, %p338;
	ld.global.f32 	%f547, [%rd5+43520];
	setp.lt.f32 	%p339, %f547, %f545;
	selp.f32 	%f548, %f547, %f545, %p339;
	setp.gt.f32 	%p340, %f547, %f546;
	selp.f32 	%f549, %f547, %f546, %p340;
	ld.global.f32 	%f550, [%rd5+43776];
	setp.lt.f32 	%p341, %f550, %f548;
	selp.f32 	%f551, %f550, %f548, %p341;
	setp.gt.f32 	%p342, %f550, %f549;
	selp.f32 	%f552, %f550, %f549, %p342;
	ld.global.f32 	%f553, [%rd5+44032];
	setp.lt.f32 	%p343, %f553, %f551;
	selp.f32 	%f554, %f553, %f551, %p343;
	setp.gt.f32 	%p344, %f553, %f552;
	selp.f32 	%f555, %f553, %f552, %p344;
	ld.global.f32 	%f556, [%rd5+44288];
	setp.lt.f32 	%p345, %f556, %f554;
	selp.f32 	%f557, %f556, %f554, %p345;
	setp.gt.f32 	%p346, %f556, %f555;
	selp.f32 	%f558, %f556, %f555, %p346;
	ld.global.f32 	%f559, [%rd5+44544];
	setp.lt.f32 	%p347, %f559, %f557;
	selp.f32 	%f560, %f559, %f557, %p347;
	setp.gt.f32 	%p348, %f559, %f558;
	selp.f32 	%f561, %f559, %f558, %p348;
	ld.global.f32 	%f562, [%rd5+44800];
	setp.lt.f32 	%p349, %f562, %f560;
	selp.f32 	%f563, %f562, %f560, %p349;
	setp.gt.f32 	%p350, %f562, %f561;
	selp.f32 	%f564, %f562, %f561, %p350;
	ld.global.f32 	%f565, [%rd5+45056];
	setp.lt.f32 	%p351, %f565, %f563;
	selp.f32 	%f566, %f565, %f563, %p351;
	setp.gt.f32 	%p352, %f565, %f564;
	selp.f32 	%f567, %f565, %f564, %p352;
	ld.global.f32 	%f568, [%rd5+45312];
	setp.lt.f32 	%p353, %f568, %f566;
	selp.f32 	%f569, %f568, %f566, %p353;
	setp.gt.f32 	%p354, %f568, %f567;
	selp.f32 	%f570, %f568, %f567, %p354;
	ld.global.f32 	%f571, [%rd5+45568];
	setp.lt.f32 	%p355, %f571, %f569;
	selp.f32 	%f572, %f571, %f569, %p355;
	setp.gt.f32 	%p356, %f571, %f570;
	selp.f32 	%f573, %f571, %f570, %p356;
	ld.global.f32 	%f574, [%rd5+45824];
	setp.lt.f32 	%p357, %f574, %f572;
	selp.f32 	%f575, %f574, %f572, %p357;
	setp.gt.f32 	%p358, %f574, %f573;
	selp.f32 	%f576, %f574, %f573, %p358;
	ld.global.f32 	%f577, [%rd5+46080];
	setp.lt.f32 	%p359, %f577, %f575;
	selp.f32 	%f578, %f577, %f575, %p359;
	setp.gt.f32 	%p360, %f577, %f576;
	selp.f32 	%f579, %f577, %f576, %p360;
	ld.global.f32 	%f580, [%rd5+46336];
	setp.lt.f32 	%p361, %f580, %f578;
	selp.f32 	%f581, %f580, %f578, %p361;
	setp.gt.f32 	%p362, %f580, %f579;
	selp.f32 	%f582, %f580, %f579, %p362;
	ld.global.f32 	%f583, [%rd5+46592];
	setp.lt.f32 	%p363, %f583, %f581;
	selp.f32 	%f584, %f583, %f581, %p363;
	setp.gt.f32 	%p364, %f583, %f582;
	selp.f32 	%f585, %f583, %f582, %p364;
	ld.global.f32 	%f586, [%rd5+46848];
	setp.lt.f32 	%p365, %f586, %f584;
	selp.f32 	%f587, %f586, %f584, %p365;
	setp.gt.f32 	%p366, %f586, %f585;
	selp.f32 	%f588, %f586, %f585, %p366;
	ld.global.f32 	%f589, [%rd5+47104];
	setp.lt.f32 	%p367, %f589, %f587;
	selp.f32 	%f590, %f589, %f587, %p367;
	setp.gt.f32 	%p368, %f589, %f588;
	selp.f32 	%f591, %f589, %f588, %p368;
	ld.global.f32 	%f592, [%rd5+47360];
	setp.lt.f32 	%p369, %f592, %f590;
	selp.f32 	%f593, %f592, %f590, %p369;
	setp.gt.f32 	%p370, %f592, %f591;
	selp.f32 	%f594, %f592, %f591, %p370;
	ld.global.f32 	%f595, [%rd5+47616];
	setp.lt.f32 	%p371, %f595, %f593;
	selp.f32 	%f596, %f595, %f593, %p371;
	setp.gt.f32 	%p372, %f595, %f594;
	selp.f32 	%f597, %f595, %f594, %p372;
	ld.global.f32 	%f598, [%rd5+47872];
	setp.lt.f32 	%p373, %f598, %f596;
	selp.f32 	%f599, %f598, %f596, %p373;
	setp.gt.f32 	%p374, %f598, %f597;
	selp.f32 	%f600, %f598, %f597, %p374;
	ld.global.f32 	%f601, [%rd5+48128];
	setp.lt.f32 	%p375, %f601, %f599;
	selp.f32 	%f602, %f601, %f599, %p375;
	setp.gt.f32 	%p376, %f601, %f600;
	selp.f32 	%f603, %f601, %f600, %p376;
	ld.global.f32 	%f604, [%rd5+48384];
	setp.lt.f32 	%p377, %f604, %f602;
	selp.f32 	%f605, %f604, %f602, %p377;
	setp.gt.f32 	%p378, %f604, %f603;
	selp.f32 	%f606, %f604, %f603, %p378;
	ld.global.f32 	%f607, [%rd5+48640];
	setp.lt.f32 	%p379, %f607, %f605;
	selp.f32 	%f608, %f607, %f605, %p379;
	setp.gt.f32 	%p380, %f607, %f606;
	selp.f32 	%f609, %f607, %f606, %p380;
	ld.global.f32 	%f610, [%rd5+48896];
	setp.lt.f32 	%p381, %f610, %f608;
	selp.f32 	%f611, %f610, %f608, %p381;
	setp.gt.f32 	%p382, %f610, %f609;
	selp.f32 	%f612, %f610, %f609, %p382;
	ld.global.f32 	%f613, [%rd5+49152];
	setp.lt.f32 	%p383, %f613, %f611;
	selp.f32 	%f614, %f613, %f611, %p383;
	setp.gt.f32 	%p384, %f613, %f612;
	selp.f32 	%f615, %f613, %f612, %p384;
	ld.global.f32 	%f616, [%rd5+49408];
	setp.lt.f32 	%p385, %f616, %f614;
	selp.f32 	%f617, %f616, %f614, %p385;
	setp.gt.f32 	%p386, %f616, %f615;
	selp.f32 	%f618, %f616, %f615, %p386;
	ld.global.f32 	%f619, [%rd5+49664];
	setp.lt.f32 	%p387, %f619, %f617;
	selp.f32 	%f620, %f619, %f617, %p387;
	setp.gt.f32 	%p388, %f619, %f618;
	selp.f32 	%f621, %f619, %f618, %p388;
	ld.global.f32 	%f622, [%rd5+49920];
	setp.lt.f32 	%p389, %f622, %f620;
	selp.f32 	%f623, %f622, %f620, %p389;
	setp.gt.f32 	%p390, %f622, %f621;
	selp.f32 	%f624, %f622, %f621, %p390;
	ld.global.f32 	%f625, [%rd5+50176];
	setp.lt.f32 	%p391, %f625, %f623;
	selp.f32 	%f626, %f625, %f623, %p391;
	setp.gt.f32 	%p392, %f625, %f624;
	selp.f32 	%f627, %f625, %f624, %p392;
	ld.global.f32 	%f628, [%rd5+50432];
	setp.lt.f32 	%p393, %f628, %f626;
	selp.f32 	%f629, %f628, %f626, %p393;
	setp.gt.f32 	%p394, %f628, %f627;
	selp.f32 	%f630, %f628, %f627, %p394;
	ld.global.f32 	%f631, [%rd5+50688];
	setp.lt.f32 	%p395, %f631, %f629;
	selp.f32 	%f632, %f631, %f629, %p395;
	setp.gt.f32 	%p396, %f631, %f630;
	selp.f32 	%f633, %f631, %f630, %p396;
	ld.global.f32 	%f634, [%rd5+50944];
	setp.lt.f32 	%p397, %f634, %f632;
	selp.f32 	%f635, %f634, %f632, %p397;
	setp.gt.f32 	%p398, %f634, %f633;
	selp.f32 	%f636, %f634, %f633, %p398;
	ld.global.f32 	%f637, [%rd5+51200];
	setp.lt.f32 	%p399, %f637, %f635;
	selp.f32 	%f638, %f637, %f635, %p399;
	setp.gt.f32 	%p400, %f637, %f636;
	selp.f32 	%f639, %f637, %f636, %p400;
	ld.global.f32 	%f640, [%rd5+51456];
	setp.lt.f32 	%p401, %f640, %f638;
	selp.f32 	%f641, %f640, %f638, %p401;
	setp.gt.f32 	%p402, %f640, %f639;
	selp.f32 	%f642, %f640, %f639, %p402;
	ld.global.f32 	%f643, [%rd5+51712];
	setp.lt.f32 	%p403, %f643, %f641;
	selp.f32 	%f644, %f643, %f641, %p403;
	setp.gt.f32 	%p404, %f643, %f642;
	selp.f32 	%f645, %f643, %f642, %p404;
	ld.global.f32 	%f646, [%rd5+51968];
	setp.lt.f32 	%p405, %f646, %f644;
	selp.f32 	%f647, %f646, %f644, %p405;
	setp.gt.f32 	%p406, %f646, %f645;
	selp.f32 	%f648, %f646, %f645, %p406;
	ld.global.f32 	%f649, [%rd5+52224];
	setp.lt.f32 	%p407, %f649, %f647;
	selp.f32 	%f650, %f649, %f647, %p407;
	setp.gt.f32 	%p408, %f649, %f648;
	selp.f32 	%f651, %f649, %f648, %p408;
	ld.global.f32 	%f652, [%rd5+52480];
	setp.lt.f32 	%p409, %f652, %f650;
	selp.f32 	%f653, %f652, %f650, %p409;
	setp.gt.f32 	%p410, %f652, %f651;
	selp.f32 	%f654, %f652, %f651, %p410;
	ld.global.f32 	%f655, [%rd5+52736];
	setp.lt.f32 	%p411, %f655, %f653;
	selp.f32 	%f656, %f655, %f653, %p411;
	setp.gt.f32 	%p412, %f655, %f654;
	selp.f32 	%f657, %f655, %f654, %p412;
	ld.global.f32 	%f658, [%rd5+52992];
	setp.lt.f32 	%p413, %f658, %f656;
	selp.f32 	%f659, %f658, %f656, %p413;
	setp.gt.f32 	%p414, %f658, %f657;
	selp.f32 	%f660, %f658, %f657, %p414;
	ld.global.f32 	%f661, [%rd5+53248];
	setp.lt.f32 	%p415, %f661, %f659;
	selp.f32 	%f662, %f661, %f659, %p415;
	setp.gt.f32 	%p416, %f661, %f660;
	selp.f32 	%f663, %f661, %f660, %p416;
	ld.global.f32 	%f664, [%rd5+53504];
	setp.lt.f32 	%p417, %f664, %f662;
	selp.f32 	%f665, %f664, %f662, %p417;
	setp.gt.f32 	%p418, %f664, %f663;
	selp.f32 	%f666, %f664, %f663, %p418;
	ld.global.f32 	%f667, [%rd5+53760];
	setp.lt.f32 	%p419, %f667, %f665;
	selp.f32 	%f668, %f667, %f665, %p419;
	setp.gt.f32 	%p420, %f667, %f666;
	selp.f32 	%f669, %f667, %f666, %p420;
	ld.global.f32 	%f670, [%rd5+54016];
	setp.lt.f32 	%p421, %f670, %f668;
	selp.f32 	%f671, %f670, %f668, %p421;
	setp.gt.f32 	%p422, %f670, %f669;
	selp.f32 	%f672, %f670, %f669, %p422;
	ld.global.f32 	%f673, [%rd5+54272];
	setp.lt.f32 	%p423, %f673, %f671;
	selp.f32 	%f674, %f673, %f671, %p423;
	setp.gt.f32 	%p424, %f673, %f672;
	selp.f32 	%f675, %f673, %f672, %p424;
	ld.global.f32 	%f676, [%rd5+54528];
	setp.lt.f32 	%p425, %f676, %f674;
	selp.f32 	%f677, %f676, %f674, %p425;
	setp.gt.f32 	%p426, %f676, %f675;
	selp.f32 	%f678, %f676, %f675, %p426;
	ld.global.f32 	%f679, [%rd5+54784];
	setp.lt.f32 	%p427, %f679, %f677;
	selp.f32 	%f680, %f679, %f677, %p427;
	setp.gt.f32 	%p428, %f679, %f678;
	selp.f32 	%f681, %f679, %f678, %p428;
	ld.global.f32 	%f682, [%rd5+55040];
	setp.lt.f32 	%p429, %f682, %f680;
	selp.f32 	%f683, %f682, %f680, %p429;
	setp.gt.f32 	%p430, %f682, %f681;
	selp.f32 	%f684, %f682, %f681, %p430;
	ld.global.f32 	%f685, [%rd5+55296];
	setp.lt.f32 	%p431, %f685, %f683;
	selp.f32 	%f686, %f685, %f683, %p431;
	setp.gt.f32 	%p432, %f685, %f684;
	selp.f32 	%f687, %f685, %f684, %p432;
	ld.global.f32 	%f688, [%rd5+55552];
	setp.lt.f32 	%p433, %f688, %f686;
	selp.f32 	%f689, %f688, %f686, %p433;
	setp.gt.f32 	%p434, %f688, %f687;
	selp.f32 	%f690, %f688, %f687, %p434;
	ld.global.f32 	%f691, [%rd5+55808];
	setp.lt.f32 	%p435, %f691, %f689;
	selp.f32 	%f692, %f691, %f689, %p435;
	setp.gt.f32 	%p436, %f691, %f690;
	selp.f32 	%f693, %f691, %f690, %p436;
	ld.global.f32 	%f694, [%rd5+56064];
	setp.lt.f32 	%p437, %f694, %f692;
	selp.f32 	%f695, %f694, %f692, %p437;
	setp.gt.f32 	%p438, %f694, %f693;
	selp.f32 	%f696, %f694, %f693, %p438;
	ld.global.f32 	%f697, [%rd5+56320];
	setp.lt.f32 	%p439, %f697, %f695;
	selp.f32 	%f698, %f697, %f695, %p439;
	setp.gt.f32 	%p440, %f697, %f696;
	selp.f32 	%f699, %f697, %f696, %p440;
	ld.global.f32 	%f700, [%rd5+56576];
	setp.lt.f32 	%p441, %f700, %f698;
	selp.f32 	%f701, %f700, %f698, %p441;
	setp.gt.f32 	%p442, %f700, %f699;
	selp.f32 	%f702, %f700, %f699, %p442;
	ld.global.f32 	%f703, [%rd5+56832];
	setp.lt.f32 	%p443, %f703, %f701;
	selp.f32 	%f704, %f703, %f701, %p443;
	setp.gt.f32 	%p444, %f703, %f702;
	selp.f32 	%f705, %f703, %f702, %p444;
	ld.global.f32 	%f706, [%rd5+57088];
	setp.lt.f32 	%p445, %f706, %f704;
	selp.f32 	%f707, %f706, %f704, %p445;
	setp.gt.f32 	%p446, %f706, %f705;
	selp.f32 	%f708, %f706, %f705, %p446;
	ld.global.f32 	%f709, [%rd5+57344];
	setp.lt.f32 	%p447, %f709, %f707;
	selp.f32 	%f710, %f709, %f707, %p447;
	setp.gt.f32 	%p448, %f709, %f708;
	selp.f32 	%f711, %f709, %f708, %p448;
	ld.global.f32 	%f712, [%rd5+57600];
	setp.lt.f32 	%p449, %f712, %f710;
	selp.f32 	%f713, %f712, %f710, %p449;
	setp.gt.f32 	%p450, %f712, %f711;
	selp.f32 	%f714, %f712, %f711, %p450;
	ld.global.f32 	%f715, [%rd5+57856];
	setp.lt.f32 	%p451, %f715, %f713;
	selp.f32 	%f716, %f715, %f713, %p451;
	setp.gt.f32 	%p452, %f715, %f714;
	selp.f32 	%f717, %f715, %f714, %p452;
	ld.global.f32 	%f718, [%rd5+58112];
	setp.lt.f32 	%p453, %f718, %f716;
	selp.f32 	%f719, %f718, %f716, %p453;
	setp.gt.f32 	%p454, %f718, %f717;
	selp.f32 	%f720, %f718, %f717, %p454;
	ld.global.f32 	%f721, [%rd5+58368];
	setp.lt.f32 	%p455, %f721, %f719;
	selp.f32 	%f722, %f721, %f719, %p455;
	setp.gt.f32 	%p456, %f721, %f720;
	selp.f32 	%f723, %f721, %f720, %p456;
	ld.global.f32 	%f724, [%rd5+58624];
	setp.lt.f32 	%p457, %f724, %f722;
	selp.f32 	%f725, %f724, %f722, %p457;
	setp.gt.f32 	%p458, %f724, %f723;
	selp.f32 	%f726, %f724, %f723, %p458;
	ld.global.f32 	%f727, [%rd5+58880];
	setp.lt.f32 	%p459, %f727, %f725;
	selp.f32 	%f728, %f727, %f725, %p459;
	setp.gt.f32 	%p460, %f727, %f726;
	selp.f32 	%f729, %f727, %f726, %p460;
	ld.global.f32 	%f730, [%rd5+59136];
	setp.lt.f32 	%p461, %f730, %f728;
	selp.f32 	%f731, %f730, %f728, %p461;
	setp.gt.f32 	%p462, %f730, %f729;
	selp.f32 	%f732, %f730, %f729, %p462;
	ld.global.f32 	%f733, [%rd5+59392];
	setp.lt.f32 	%p463, %f733, %f731;
	selp.f32 	%f734, %f733, %f731, %p463;
	setp.gt.f32 	%p464, %f733, %f732;
	selp.f32 	%f735, %f733, %f732, %p464;
	ld.global.f32 	%f736, [%rd5+59648];
	setp.lt.f32 	%p465, %f736, %f734;
	selp.f32 	%f737, %f736, %f734, %p465;
	setp.gt.f32 	%p466, %f736, %f735;
	selp.f32 	%f738, %f736, %f735, %p466;
	ld.global.f32 	%f739, [%rd5+59904];
	setp.lt.f32 	%p467, %f739, %f737;
	selp.f32 	%f740, %f739, %f737, %p467;
	setp.gt.f32 	%p468, %f739, %f738;
	selp.f32 	%f741, %f739, %f738, %p468;
	ld.global.f32 	%f742, [%rd5+60160];
	setp.lt.f32 	%p469, %f742, %f740;
	selp.f32 	%f743, %f742, %f740, %p469;
	setp.gt.f32 	%p470, %f742, %f741;
	selp.f32 	%f744, %f742, %f741, %p470;
	ld.global.f32 	%f745, [%rd5+60416];
	setp.lt.f32 	%p471, %f745, %f743;
	selp.f32 	%f746, %f745, %f743, %p471;
	setp.gt.f32 	%p472, %f745, %f744;
	selp.f32 	%f747, %f745, %f744, %p472;
	ld.global.f32 	%f748, [%rd5+60672];
	setp.lt.f32 	%p473, %f748, %f746;
	selp.f32 	%f749, %f748, %f746, %p473;
	setp.gt.f32 	%p474, %f748, %f747;
	selp.f32 	%f750, %f748, %f747, %p474;
	ld.global.f32 	%f751, [%rd5+60928];
	setp.lt.f32 	%p475, %f751, %f749;
	selp.f32 	%f752, %f751, %f749, %p475;
	setp.gt.f32 	%p476, %f751, %f750;
	selp.f32 	%f753, %f751, %f750, %p476;
	ld.global.f32 	%f754, [%rd5+61184];
	setp.lt.f32 	%p477, %f754, %f752;
	selp.f32 	%f755, %f754, %f752, %p477;
	setp.gt.f32 	%p478, %f754, %f753;
	selp.f32 	%f756, %f754, %f753, %p478;
	ld.global.f32 	%f757, [%rd5+61440];
	setp.lt.f32 	%p479, %f757, %f755;
	selp.f32 	%f758, %f757, %f755, %p479;
	setp.gt.f32 	%p480, %f757, %f756;
	selp.f32 	%f759, %f757, %f756, %p480;
	ld.global.f32 	%f760, [%rd5+61696];
	setp.lt.f32 	%p481, %f760, %f758;
	selp.f32 	%f761, %f760, %f758, %p481;
	setp.gt.f32 	%p482, %f760, %f759;
	selp.f32 	%f762, %f760, %f759, %p482;
	ld.global.f32 	%f763, [%rd5+61952];
	setp.lt.f32 	%p483, %f763, %f761;
	selp.f32 	%f764, %f763, %f761, %p483;
	setp.gt.f32 	%p484, %f763, %f762;
	selp.f32 	%f765, %f763, %f762, %p484;
	ld.global.f32 	%f766, [%rd5+62208];
	setp.lt.f32 	%p485, %f766, %f764;
	selp.f32 	%f767, %f766, %f764, %p485;
	setp.gt.f32 	%p486, %f766, %f765;
	selp.f32 	%f768, %f766, %f765, %p486;
	ld.global.f32 	%f769, [%rd5+62464];
	setp.lt.f32 	%p487, %f769, %f767;
	selp.f32 	%f770, %f769, %f767, %p487;
	setp.gt.f32 	%p488, %f769, %f768;
	selp.f32 	%f771, %f769, %f768, %p488;
	ld.global.f32 	%f772, [%rd5+62720];
	setp.lt.f32 	%p489, %f772, %f770;
	selp.f32 	%f773, %f772, %f770, %p489;
	setp.gt.f32 	%p490, %f772, %f771;
	selp.f32 	%f774, %f772, %f771, %p490;
	ld.global.f32 	%f775, [%rd5+62976];
	setp.lt.f32 	%p491, %f775, %f773;
	selp.f32 	%f776, %f775, %f773, %p491;
	setp.gt.f32 	%p492, %f775, %f774;
	selp.f32 	%f777, %f775, %f774, %p492;
	ld.global.f32 	%f778, [%rd5+63232];
	setp.lt.f32 	%p493, %f778, %f776;
	selp.f32 	%f779, %f778, %f776, %p493;
	setp.gt.f32 	%p494, %f778, %f777;
	selp.f32 	%f780, %f778, %f777, %p494;
	ld.global.f32 	%f781, [%rd5+63488];
	setp.lt.f32 	%p495, %f781, %f779;
	selp.f32 	%f782, %f781, %f779, %p495;
	setp.gt.f32 	%p496, %f781, %f780;
	selp.f32 	%f783, %f781, %f780, %p496;
	ld.global.f32 	%f784, [%rd5+63744];
	setp.lt.f32 	%p497, %f784, %f782;
	selp.f32 	%f785, %f784, %f782, %p497;
	setp.gt.f32 	%p498, %f784, %f783;
	selp.f32 	%f786, %f784, %f783, %p498;
	ld.global.f32 	%f787, [%rd5+64000];
	setp.lt.f32 	%p499, %f787, %f785;
	selp.f32 	%f788, %f787, %f785, %p499;
	setp.gt.f32 	%p500, %f787, %f786;
	selp.f32 	%f789, %f787, %f786, %p500;
	ld.global.f32 	%f790, [%rd5+64256];
	setp.lt.f32 	%p501, %f790, %f788;
	selp.f32 	%f791, %f790, %f788, %p501;
	setp.gt.f32 	%p502, %f790, %f789;
	selp.f32 	%f792, %f790, %f789, %p502;
	ld.global.f32 	%f793, [%rd5+64512];
	setp.lt.f32 	%p503, %f793, %f791;
	selp.f32 	%f794, %f793, %f791, %p503;
	setp.gt.f32 	%p504, %f793, %f792;
	selp.f32 	%f795, %f793, %f792, %p504;
	ld.global.f32 	%f796, [%rd5+64768];
	setp.lt.f32 	%p505, %f796, %f794;
	selp.f32 	%f797, %f796, %f794, %p505;
	setp.gt.f32 	%p506, %f796, %f795;
	selp.f32 	%f798, %f796, %f795, %p506;
	ld.global.f32 	%f799, [%rd5+65024];
	setp.lt.f32 	%p507, %f799, %f797;
	selp.f32 	%f800, %f799, %f797, %p507;
	setp.gt.f32 	%p508, %f799, %f798;
	selp.f32 	%f801, %f799, %f798, %p508;
	ld.global.f32 	%f802, [%rd5+65280];
	setp.lt.f32 	%p509, %f802, %f800;
	selp.f32 	%f803, %f802, %f800, %p509;
	setp.gt.f32 	%p510, %f802, %f801;
	selp.f32 	%f804, %f802, %f801, %p510;
	shl.b32 	%r7, %r1, 2;
	mov.u32 	%r8, _ZZ12find_min_maxILi16384ELi64EEvPfS0_E8smem_min;
	add.s32 	%r3, %r8, %r7;
	st.volatile.shared.f32 	[%r3], %f803;
	mov.u32 	%r9, _ZZ12find_min_maxILi16384ELi64EEvPfS0_E8smem_max;
	add.s32 	%r4, %r9, %r7;
	st.volatile.shared.f32 	[%r4], %f804;
	barrier.sync 	0;
	setp.gt.u32 	%p511, %r1, 31;
	@%p511 bra 	$L__BB3_39;
	ld.volatile.shared.f32 	%f805, [%r3+128];
	ld.volatile.shared.f32 	%f806, [%r3];
	setp.geu.f32 	%p512, %f805, %f806;
	@%p512 bra 	$L__BB3_3;
	ld.volatile.shared.f32 	%f831, [%r3+128];
	bra.uni 	$L__BB3_4;
$L__BB3_3:
	ld.volatile.shared.f32 	%f831, [%r3];
$L__BB3_4:
	st.volatile.shared.f32 	[%r3], %f831;
	ld.volatile.shared.f32 	%f807, [%r3+64];
	ld.volatile.shared.f32 	%f808, [%r3];
	setp.geu.f32 	%p513, %f807, %f808;
	@%p513 bra 	$L__BB3_6;
	ld.volatile.shared.f32 	%f832, [%r3+64];
	bra.uni 	$L__BB3_7;
$L__BB3_6:
	ld.volatile.shared.f32 	%f832, [%r3];
$L__BB3_7:
	st.volatile.shared.f32 	[%r3], %f832;
	ld.volatile.shared.f32 	%f809, [%r3+32];
	ld.volatile.shared.f32 	%f810, [%r3];
	setp.geu.f32 	%p514, %f809, %f810;
	@%p514 bra 	$L__BB3_9;
	ld.volatile.shared.f32 	%f833, [%r3+32];
	bra.uni 	$L__BB3_10;
$L__BB3_9:
	ld.volatile.shared.f32 	%f833, [%r3];
$L__BB3_10:
	st.volatile.shared.f32 	[%r3], %f833;
	ld.volatile.shared.f32 	%f811, [%r3+16];
	ld.volatile.shared.f32 	%f812, [%r3];
	setp.geu.f32 	%p515, %f811, %f812;
	@%p515 bra 	$L__BB3_12;
	ld.volatile.shared.f32 	%f834, [%r3+16];
	bra.uni 	$L__BB3_13;
$L__BB3_12:
	ld.volatile.shared.f32 	%f834, [%r3];
$L__BB3_13:
	st.volatile.shared.f32 	[%r3], %f834;
	ld.volatile.shared.f32 	%f813, [%r3+8];
	ld.volatile.shared.f32 	%f814, [%r3];
	setp.geu.f32 	%p516, %f813, %f814;
	@%p516 bra 	$L__BB3_15;
	ld.volatile.shared.f32 	%f835, [%r3+8];
	bra.uni 	$L__BB3_16;
$L__BB3_15:
	ld.volatile.shared.f32 	%f835, [%r3];
$L__BB3_16:
	st.volatile.shared.f32 	[%r3], %f835;
	ld.volatile.shared.f32 	%f815, [%r3+4];
	ld.volatile.shared.f32 	%f816, [%r3];
	setp.geu.f32 	%p517, %f815, %f816;
	@%p517 bra 	$L__BB3_18;
	ld.volatile.shared.f32 	%f836, [%r3+4];
	bra.uni 	$L__BB3_19;
$L__BB3_18:
	ld.volatile.shared.f32 	%f836, [%r3];
$L__BB3_19:
	st.volatile.shared.f32 	[%r3], %f836;
	ld.volatile.shared.f32 	%f817, [%r4+128];
	ld.volatile.shared.f32 	%f818, [%r4];
	setp.leu.f32 	%p518, %f817, %f818;
	@%p518 bra 	$L__BB3_21;
	ld.volatile.shared.f32 	%f837, [%r4+128];
	bra.uni 	$L__BB3_22;
$L__BB3_21:
	ld.volatile.shared.f32 	%f837, [%r4];
$L__BB3_22:
	st.volatile.shared.f32 	[%r4], %f837;
	ld.volatile.shared.f32 	%f819, [%r4+64];
	ld.volatile.shared.f32 	%f820, [%r4];
	setp.leu.f32 	%p519, %f819, %f820;
	@%p519 bra 	$L__BB3_24;
	ld.volatile.shared.f32 	%f838, [%r4+64];
	bra.uni 	$L__BB3_25;
$L__BB3_24:
	ld.volatile.shared.f32 	%f838, [%r4];
$L__BB3_25:
	st.volatile.shared.f32 	[%r4], %f838;
	ld.volatile.shared.f32 	%f821, [%r4+32];
	ld.volatile.shared.f32 	%f822, [%r4];
	setp.leu.f32 	%p520, %f821, %f822;
	@%p520 bra 	$L__BB3_27;
	ld.volatile.shared.f32 	%f839, [%r4+32];
	bra.uni 	$L__BB3_28;
$L__BB3_27:
	ld.volatile.shared.f32 	%f839, [%r4];
$L__BB3_28:
	st.volatile.shared.f32 	[%r4], %f839;
	ld.volatile.shared.f32 	%f823, [%r4+16];
	ld.volatile.shared.f32 	%f824, [%r4];
	setp.leu.f32 	%p521, %f823, %f824;
	@%p521 bra 	$L__BB3_30;
	ld.volatile.shared.f32 	%f840, [%r4+16];
	bra.uni 	$L__BB3_31;
$L__BB3_30:
	ld.volatile.shared.f32 	%f840, [%r4];
$L__BB3_31:
	st.volatile.shared.f32 	[%r4], %f840;
	ld.volatile.shared.f32 	%f825, [%r4+8];
	ld.volatile.shared.f32 	%f826, [%r4];
	setp.leu.f32 	%p522, %f825, %f826;
	@%p522 bra 	$L__BB3_33;
	ld.volatile.shared.f32 	%f841, [%r4+8];
	bra.uni 	$L__BB3_34;
$L__BB3_33:
	ld.volatile.shared.f32 	%f841, [%r4];
$L__BB3_34:
	st.volatile.shared.f32 	[%r4], %f841;
	ld.volatile.shared.f32 	%f827, [%r4+4];
	ld.volatile.shared.f32 	%f828, [%r4];
	setp.leu.f32 	%p523, %f827, %f828;
	@%p523 bra 	$L__BB3_36;
	ld.volatile.shared.f32 	%f842, [%r4+4];
	bra.uni 	$L__BB3_37;
$L__BB3_36:
	ld.volatile.shared.f32 	%f842, [%r4];
$L__BB3_37:
	st.volatile.shared.f32 	[%r4], %f842;
	setp.ne.s32 	%p524, %r1, 0;
	@%p524 bra 	$L__BB3_39;
	cvta.to.global.u64 	%rd6, %rd1;
	ld.volatile.shared.f32 	%f829, [_ZZ12find_min_maxILi16384ELi64EEvPfS0_E8smem_min];
	mul.wide.u32 	%rd7, %r2, 4;
	add.s64 	%rd8, %rd6, %rd7;
	st.global.f32 	[%rd8], %f829;
	ld.volatile.shared.f32 	%f830, [_ZZ12find_min_maxILi16384ELi64EEvPfS0_E8smem_max];
	mov.u32 	%r10, %nctaid.x;
	add.s32 	%r11, %r2, %r10;
	mul.wide.u32 	%rd9, %r11, 4;
	add.s64 	%rd10, %rd6, %rd9;
	st.global.f32 	[%rd10], %f830;
$L__BB3_39:
	ret;

}
	// .globl	_Z12find_min_maxILi32768ELi64EEvPfS0_
.visible .entry _Z12find_min_maxILi32768ELi64EEvPfS0_(
	.param .u64 .ptr .align 1 _Z12find_min_maxILi32768ELi64EEvPfS0__param_0,
	.param .u64 .ptr .align 1 _Z12find_min_maxILi32768ELi64EEvPfS0__param_1
)
{
	.reg .pred 	%p<1037>;
	.reg .b32 	%r<12>;
	.reg .b32 	%f<1611>;
	.reg .b64 	%rd<11>;
	// demoted variable
	.shared .align 4 .b8 _ZZ12find_min_maxILi32768ELi64EEvPfS0_E8smem_min[256];
	// demoted variable
	.shared .align 4 .b8 _ZZ12find_min_maxILi32768ELi64EEvPfS0_E8smem_max[256];
	ld.param.u64 	%rd2, [_Z12find_min_maxILi32768ELi64EEvPfS0__param_0];
	ld.param.u64 	%rd1, [_Z12find_min_maxILi32768ELi64EEvPfS0__param_1];
	cvta.to.global.u64 	%rd3, %rd2;
	mov.u32 	%r1, %tid.x;
	mov.u32 	%r2, %ctaid.x;
	mov.u32 	%r5, %ntid.x;
	mad.lo.s32 	%r6, %r2, %r5, %r1;
	mul.wide.s32 	%rd4, %r6, 4;
	add.s64 	%rd5, %rd3, %rd4;
	ld.global.f32 	%f37, [%rd5];
	min.f32 	%f38, %f37, 0f4EFF0000;
	max.f32 	%f39, %f37, 0fCEFF0000;
	ld.global.f32 	%f40, [%rd5+256];
	setp.lt.f32 	%p1, %f40, %f38;
	selp.f32 	%f41, %f40, %f38, %p1;
	setp.gt.f32 	%p2, %f40, %f39;
	selp.f32 	%f42, %f40, %f39, %p2;
	ld.global.f32 	%f43, [%rd5+512];
	setp.lt.f32 	%p3, %f43, %f41;
	selp.f32 	%f44, %f43, %f41, %p3;
	setp.gt.f32 	%p4, %f43, %f42;
	selp.f32 	%f45, %f43, %f42, %p4;
	ld.global.f32 	%f46, [%rd5+768];
	setp.lt.f32 	%p5, %f46, %f44;
	selp.f32 	%f47, %f46, %f44, %p5;
	setp.gt.f32 	%p6, %f46, %f45;
	selp.f32 	%f48, %f46, %f45, %p6;
	ld.global.f32 	%f49, [%rd5+1024];
	setp.lt.f32 	%p7, %f49, %f47;
	selp.f32 	%f50, %f49, %f47, %p7;
	setp.gt.f32 	%p8, %f49, %f48;
	selp.f32 	%f51, %f49, %f48, %p8;
	ld.global.f32 	%f52, [%rd5+1280];
	setp.lt.f32 	%p9, %f52, %f50;
	selp.f32 	%f53, %f52, %f50, %p9;
	setp.gt.f32 	%p10, %f52, %f51;
	selp.f32 	%f54, %f52, %f51, %p10;
	ld.global.f32 	%f55, [%rd5+1536];
	setp.lt.f32 	%p11, %f55, %f53;
	selp.f32 	%f56, %f55, %f53, %p11;
	setp.gt.f32 	%p12, %f55, %f54;
	selp.f32 	%f57, %f55, %f54, %p12;
	ld.global.f32 	%f58, [%rd5+1792];
	setp.lt.f32 	%p13, %f58, %f56;
	selp.f32 	%f59, %f58, %f56, %p13;
	setp.gt.f32 	%p14, %f58, %f57;
	selp.f32 	%f60, %f58, %f57, %p14;
	ld.global.f32 	%f61, [%rd5+2048];
	setp.lt.f32 	%p15, %f61, %f59;
	selp.f32 	%f62, %f61, %f59, %p15;
	setp.gt.f32 	%p16, %f61, %f60;
	selp.f32 	%f63, %f61, %f60, %p16;
	ld.global.f32 	%f64, [%rd5+2304];
	setp.lt.f32 	%p17, %f64, %f62;
	selp.f32 	%f65, %f64, %f62, %p17;
	setp.gt.f32 	%p18, %f64, %f63;
	selp.f32 	%f66, %f64, %f63, %p18;
	ld.global.f32 	%f67, [%rd5+2560];
	setp.lt.f32 	%p19, %f67, %f65;
	selp.f32 	%f68, %f67, %f65, %p19;
	setp.gt.f32 	%p20, %f67, %f66;
	selp.f32 	%f69, %f67, %f66, %p20;
	ld.global.f32 	%f70, [%rd5+2816];
	setp.lt.f32 	%p21, %f70, %f68;
	selp.f32 	%f71, %f70, %f68, %p21;
	setp.gt.f32 	%p22, %f70, %f69;
	selp.f32 	%f72, %f70, %f69, %p22;
	ld.global.f32 	%f73, [%rd5+3072];
	setp.lt.f32 	%p23, %f73, %f71;
	selp.f32 	%f74, %f73, %f71, %p23;
	setp.gt.f32 	%p24, %f73, %f72;
	selp.f32 	%f75, %f73, %f72, %p24;
	ld.global.f32 	%f76, [%rd5+3328];
	setp.lt.f32 	%p25, %f76, %f74;
	selp.f32 	%f77, %f76, %f74, %p25;
	setp.gt.f32 	%p26, %f76, %f75;
	selp.f32 	%f78, %f76, %f75, %p26;
	ld.global.f32 	%f79, [%rd5+3584];
	setp.lt.f32 	%p27, %f79, %f77;
	selp.f32 	%f80, %f79, %f77, %p27;
	setp.gt.f32 	%p28, %f79, %f78;
	selp.f32 	%f81, %f79, %f78, %p28;
	ld.global.f32 	%f82, [%rd5+3840];
	setp.lt.f32 	%p29, %f82, %f80;
	selp.f32 	%f83, %f82, %f80, %p29;
	setp.gt.f32 	%p30, %f82, %f81;
	selp.f32 	%f84, %f82, %f81, %p30;
	ld.global.f32 	%f85, [%rd5+4096];
	setp.lt.f32 	%p31, %f85, %f83;
	selp.f32 	%f86, %f85, %f83, %p31;
	setp.gt.f32 	%p32, %f85, %f84;
	selp.f32 	%f87, %f85, %f84, %p32;
	ld.global.f32 	%f88, [%rd5+4352];
	setp.lt.f32 	%p33, %f88, %f86;
	selp.f32 	%f89, %f88, %f86, %p33;
	setp.gt.f32 	%p34, %f88, %f87;
	selp.f32 	%f90, %f88, %f87, %p34;
	ld.global.f32 	%f91, [%rd5+4608];
	setp.lt.f32 	%p35, %f91, %f89;
	selp.f32 	%f92, %f91, %f89, %p35;
	setp.gt.f32 	%p36, %f91, %f90;
	selp.f32 	%f93, %f91, %f90, %p36;
	ld.global.f32 	%f94, [%rd5+4864];
	setp.lt.f32 	%p37, %f94, %f92;
	selp.f32 	%f95, %f94, %f92, %p37;
	setp.gt.f32 	%p38, %f94, %f93;
	selp.f32 	%f96, %f94, %f93, %p38;
	ld.global.f32 	%f97, [%rd5+5120];
	setp.lt.f32 	%p39, %f97, %f95;
	selp.f32 	%f98, %f97, %f95, %p39;
	setp.gt.f32 	%p40, %f97, %f96;
	selp.f32 	%f99, %f97, %f96, %p40;
	ld.global.f32 	%f100, [%rd5+5376];
	setp.lt.f32 	%p41, %f100, %f98;
	selp.f32 	%f101, %f100, %f98, %p41;
	setp.gt.f32 	%p42, %f100, %f99;
	selp.f32 	%f102, %f100, %f99, %p42;
	ld.global.f32 	%f103, [%rd5+5632];
	setp.lt.f32 	%p43, %f103, %f101;
	selp.f32 	%f104, %f103, %f101, %p43;
	setp.gt.f32 	%p44, %f103, %f102;
	selp.f32 	%f105, %f103, %f102, %p44;
	ld.global.f32 	%f106, [%rd5+5888];
	setp.lt.f32 	%p45, %f106, %f104;
	selp.f32 	%f107, %f106, %f104, %p45;
	setp.gt.f32 	%p46, %f106, %f105;
	selp.f32 	%f108, %f106, %f105, %p46;
	ld.global.f32 	%f109, [%rd5+6144];
	setp.lt.f32 	%p47, %f109, %f107;
	selp.f32 	%f110, %f109, %f107, %p47;
	setp.gt.f32 	%p48, %f109, %f108;
	selp.f32 	%f111, %f109, %f108, %p48;
	ld.global.f32 	%f112, [%rd5+6400];
	setp.lt.f32 	%p49, %f112, %f110;
	selp.f32 	%f113, %f112, %f110, %p49;
	setp.gt.f32 	%p50, %f112, %f111;
	selp.f32 	%f114, %f112, %f111, %p50;
	ld.global.f32 	%f115, [%rd5+6656];
	setp.lt.f32 	%p51, %f115, %f113;
	selp.f32 	%f116, %f115, %f113, %p51;
	setp.gt.f32 	%p52, %f115, %f114;
	selp.f32 	%f117, %f115, %f114, %p52;
	ld.global.f32 	%f118, [%rd5+6912];
	setp.lt.f32 	%p53, %f118, %f116;
	selp.f32 	%f119, %f118, %f116, %p53;
	setp.gt.f32 	%p54, %f118, %f117;
	selp.f32 	%f120, %f118, %f117, %p54;
	ld.global.f32 	%f121, [%rd5+7168];
	setp.lt.f32 	%p55, %f121, %f119;
	selp.f32 	%f122, %f121, %f119, %p55;
	setp.gt.f32 	%p56, %f121, %f120;
	selp.f32 	%f123, %f121, %f120, %p56;
	ld.global.f32 	%f124, [%rd5+7424];
	setp.lt.f32 	%p57, %f124, %f122;
	selp.f32 	%f125, %f124, %f122, %p57;
	setp.gt.f32 	%p58, %f124, %f123;
	selp.f32 	%f126, %f124, %f123, %p58;
	ld.global.f32 	%f127, [%rd5+7680];
	setp.lt.f32 	%p59, %f127, %f125;
	selp.f32 	%f128, %f127, %f125, %p59;
	setp.gt.f32 	%p60, %f127, %f126;
	selp.f32 	%f129, %f127, %f126, %p60;
	ld.global.f32 	%f130, [%rd5+7936];
	setp.lt.f32 	%p61, %f130, %f128;
	selp.f32 	%f131, %f130, %f128, %p61;
	setp.gt.f32 	%p62, %f130, %f129;
	selp.f32 	%f132, %f130, %f129, %p62;
	ld.global.f32 	%f133, [%rd5+8192];
	setp.lt.f32 	%p63, %f133, %f131;
	selp.f32 	%f134, %f133, %f131, %p63;
	setp.gt.f32 	%p64, %f133, %f132;
	selp.f32 	%f135, %f133, %f132, %p64;
	ld.global.f32 	%f136, [%rd5+8448];
	setp.lt.f32 	%p65, %f136, %f134;
	selp.f32 	%f137, %f136, %f134, %p65;
	setp.gt.f32 	%p66, %f136, %f135;
	selp.f32 	%f138, %f136, %f135, %p66;
	ld.global.f32 	%f139, [%rd5+8704];
	setp.lt.f32 	%p67, %f139, %f137;
	selp.f32 	%f140, %f139, %f137, %p67;
	setp.gt.f32 	%p68, %f139, %f138;
	selp.f32 	%f141, %f139, %f138, %p68;
	ld.global.f32 	%f142, [%rd5+8960];
	setp.lt.f32 	%p69, %f142, %f140;
	selp.f32 	%f143, %f142, %f140, %p69;
	setp.gt.f32 	%p70, %f142, %f141;
	selp.f32 	%f144, %f142, %f141, %p70;
	ld.global.f32 	%f145, [%rd5+9216];
	setp.lt.f32 	%p71, %f145, %f143;
	selp.f32 	%f146, %f145, %f143, %p71;
	setp.gt.f32 	%p72, %f145, %f144;
	selp.f32 	%f147, %f145, %f144, %p72;
	ld.global.f32 	%f148, [%rd5+9472];
	setp.lt.f32 	%p73, %f148, %f146;
	selp.f32 	%f149, %f148, %f146, %p73;
	setp.gt.f32 	%p74, %f148, %f147;
	selp.f32 	%f150, %f148, %f147, %p74;
	ld.global.f32 	%f151, [%rd5+9728];
	setp.lt.f32 	%p75, %f151, %f149;
	selp.f32 	%f152, %f151, %f149, %p75;
	setp.gt.f32 	%p76, %f151, %f150;
	selp.f32 	%f153, %f151, %f150, %p76;
	ld.global.f32 	%f154, [%rd5+9984];
	setp.lt.f32 	%p77, %f154, %f152;
	selp.f32 	%f155, %f154, %f152, %p77;
	setp.gt.f32 	%p78, %f154, %f153;
	selp.f32 	%f156, %f154, %f153, %p78;
	ld.global.f32 	%f157, [%rd5+10240];
	setp.lt.f32 	%p79, %f157, %f155;
	selp.f32 	%f158, %f157, %f155, %p79;
	setp.gt.f32 	%p80, %f157, %f156;
	selp.f32 	%f159, %f157, %f156, %p80;
	ld.global.f32 	%f160, [%rd5+10496];
	setp.lt.f32 	%p81, %f160, %f158;
	selp.f32 	%f161, %f160, %f158, %p81;
	setp.gt.f32 	%p82, %f160, %f159;
	selp.f32 	%f162, %f160, %f159, %p82;
	ld.global.f32 	%f163, [%rd5+10752];
	setp.lt.f32 	%p83, %f163, %f161;
	selp.f32 	%f164, %f163, %f161, %p83;
	setp.gt.f32 	%p84, %f163, %f162;
	selp.f32 	%f165, %f163, %f162, %p84;
	ld.global.f32 	%f166, [%rd5+11008];
	setp.lt.f32 	%p85, %f166, %f164;
	selp.f32 	%f167, %f166, %f164, %p85;
	setp.gt.f32 	%p86, %f166, %f165;
	selp.f32 	%f168, %f166, %f165, %p86;
	ld.global.f32 	%f169, [%rd5+11264];
	setp.lt.f32 	%p87, %f169, %f167;
	selp.f32 	%f170, %f169, %f167, %p87;
	setp.gt.f32 	%p88, %f169, %f168;
	selp.f32 	%f171, %f169, %f168, %p88;
	ld.global.f32 	%f172, [%rd5+11520];
	setp.lt.f32 	%p89, %f172, %f170;
	selp.f32 	%f173, %f172, %f170, %p89;
	setp.gt.f32 	%p90, %f172, %f171;
	selp.f32 	%f174, %f172, %f171, %p90;
	ld.global.f32 	%f175, [%rd5+11776];
	setp.lt.f32 	%p91, %f175, %f173;
	selp.f32 	%f176, %f175, %f173, %p91;
	setp.gt.f32 	%p92, %f175, %f174;
	selp.f32 	%f177, %f175, %f174, %p92;
	ld.global.f32 	%f178, [%rd5+12032];
	setp.lt.f32 	%p93, %f178, %f176;
	selp.f32 	%f179, %f178, %f176, %p93;
	setp.gt.f32 	%p94, %f178, %f177;
	selp.f32 	%f180, %f178, %f177, %p94;
	ld.global.f32 	%f181, [%rd5+12288];
	setp.lt.f32 	%p95, %f181, %f179;
	selp.f32 	%f182, %f181, %f179, %p95;
	setp.gt.f32 	%p96, %f181, %f180;
	selp.f32 	%f183, %f181, %f180, %p96;
	ld.global.f32 	%f184, [%rd5+12544];
	setp.lt.f32 	%p97, %f184, %f182;
	selp.f32 	%f185, %f184, %f182, %p97;
	setp.gt.f32 	%p98, %f184, %f183;
	selp.f32 	%f186, %f184, %f183, %p98;
	ld.global.f32 	%f187, [%rd5+12800];
	setp.lt.f32 	%p99, %f187, %f185;
	selp.f32 	%f188, %f187, %f185, %p99;
	setp.gt.f32 	%p100, %f187, %f186;
	selp.f32 	%f189, %f187, %f186, %p100;
	ld.global.f32 	%f190, [%rd5+13056];
	setp.lt.f32 	%p101, %f190, %f188;
	selp.f32 	%f191, %f190, %f188, %p101;
	setp.gt.f32 	%p102, %f190, %f189;
	selp.f32 	%f192, %f190, %f189, %p102;
	ld.global.f32 	%f193, [%rd5+13312];
	setp.lt.f32 	%p103, %f193, %f191;
	selp.f32 	%f194, %f193, %f191, %p103;
	setp.gt.f32 	%p104, %f193, %f192;
	selp.f32 	%f195, %f193, %f192, %p104;
	ld.global.f32 	%f196, [%rd5+13568];
	setp.lt.f32 	%p105, %f196, %f194;
	selp.f32 	%f197, %f196, %f194, %p105;
	setp.gt.f32 	%p106, %f196, %f195;
	selp.f32 	%f198, %f196, %f195, %p106;
	ld.global.f32 	%f199, [%rd5+13824];
	setp.lt.f32 	%p107, %f199, %f197;
	selp.f32 	%f200, %f199, %f197, %p107;
	setp.gt.f32 	%p108, %f199, %f198;
	selp.f32 	%f201, %f199, %f198, %p108;
	ld.global.f32 	%f202, [%rd5+14080];
	setp.lt.f32 	%p109, %f202, %f200;
	selp.f32 	%f203, %f202, %f200, %p109;
	setp.gt.f32 	%p110, %f202, %f201;
	selp.f32 	%f204, %f202, %f201, %p110;
	ld.global.f32 	%f205, [%rd5+14336];
	setp.lt.f32 	%p111, %f205, %f203;
	selp.f32 	%f206, %f205, %f203, %p111;
	setp.gt.f32 	%p112, %f205, %f204;
	selp.f32 	%f207, %f205, %f204, %p112;
	ld.global.f32 	%f208, [%rd5+14592];
	setp.lt.f32 	%p113, %f208, %f206;
	selp.f32 	%f209, %f208, %f206, %p113;
	setp.gt.f32 	%p114, %f208, %f207;
	selp.f32 	%f210, %f208, %f207, %p114;
	ld.global.f32 	%f211, [%rd5+14848];
	setp.lt.f32 	%p115, %f211, %f209;
	selp.f32 	%f212, %f211, %f209, %p115;
	setp.gt.f32 	%p116, %f211, %f210;
	selp.f32 	%f213, %f211, %f210, %p116;
	ld.global.f32 	%f214, [%rd5+15104];
	setp.lt.f32 	%p117, %f214, %f212;
	selp.f32 	%f215, %f214, %f212, %p117;
	setp.gt.f32 	%p118, %f214, %f213;
	selp.f32 	%f216, %f214, %f213, %p118;
	ld.global.f32 	%f217, [%rd5+15360];
	setp.lt.f32 	%p119, %f217, %f215;
	selp.f32 	%f218, %f217, %f215, %p119;
	setp.gt.f32 	%p120, %f217, %f216;
	selp.f32 	%f219, %f217, %f216, %p120;
	ld.global.f32 	%f220, [%rd5+15616];
	setp.lt.f32 	%p121, %f220, %f218;
	selp.f32 	%f221, %f220, %f218, %p121;
	setp.gt.f32 	%p122, %f220, %f219;
	selp.f32 	%f222, %f220, %f219, %p122;
	ld.global.f32 	%f223, [%rd5+15872];
	setp.lt.f32 	%p123, %f223, %f221;
	selp.f32 	%f224, %f223, %f221, %p123;
	setp.gt.f32 	%p124, %f223, %f222;
	selp.f32 	%f225, %f223, %f222, %p124;
	ld.global.f32 	%f226, [%rd5+16128];
	setp.lt.f32 	%p125, %f226, %f224;
	selp.f32 	%f227, %f226, %f224, %p125;
	setp.gt.f32 	%p126, %f226, %f225;
	selp.f32 	%f228, %f226, %f225, %p126;
	ld.global.f32 	%f229, [%rd5+16384];
	setp.lt.f32 	%p127, %f229, %f227;
	selp.f32 	%f230, %f229, %f227, %p127;
	setp.gt.f32 	%p128, %f229, %f228;
	selp.f32 	%f231, %f229, %f228, %p128;
	ld.global.f32 	%f232, [%rd5+16640];
	setp.lt.f32 	%p129, %f232, %f230;
	selp.f32 	%f233, %f232, %f230, %p129;
	setp.gt.f32 	%p130, %f232, %f231;
	selp.f32 	%f234, %f232, %f231, %p130;
	ld.global.f32 	%f235, [%rd5+16896];
	setp.lt.f32 	%p131, %f235, %f233;
	selp.f32 	%f236, %f235, %f233, %p131;
	setp.gt.f32 	%p132, %f235, %f234;
	selp.f32 	%f237, %f235, %f234, %p132;
	ld.global.f32 	%f238, [%rd5+17152];
	setp.lt.f32 	%p133, %f238, %f236;
	selp.f32 	%f239, %f238, %f236, %p133;
	setp.gt.f32 	%p134, %f238, %f237;
	selp.f32 	%f240, %f238, %f237, %p134;
	ld.global.f32 	%f241, [%rd5+17408];
	setp.lt.f32 	%p135, %f241, %f239;
	selp.f32 	%f242, %f241, %f239, %p135;
	setp.gt.f32 	%p136, %f241, %f240;
	selp.f32 	%f243, %f241, %f240, %p136;
	ld.global.f32 	%f244, [%rd5+17664];
	setp.lt.f32 	%p137, %f244, %f242;
	selp.f32 	%f245, %f244, %f242, %p137;
	setp.gt.f32 	%p138, %f244, %f243;
	selp.f32 	%f246, %f244, %f243, %p138;
	ld.global.f32 	%f247, [%rd5+17920];
	setp.lt.f32 	%p139, %f247, %f245;
	selp.f32 	%f248, %f247, %f245, %p139;
	setp.gt.f32 	%p140, %f247, %f246;
	selp.f32 	%f249, %f247, %f246, %p140;
	ld.global.f32 	%f250, [%rd5+18176];
	setp.lt.f32 	%p141, %f250, %f248;
	selp.f32 	%f251, %f250, %f248, %p141;
	setp.gt.f32 	%p142, %f250, %f249;
	selp.f32 	%f252, %f250, %f249, %p142;
	ld.global.f32 	%f253, [%rd5+18432];
	setp.lt.f32 	%p143, %f253, %f251;
	selp.f32 	%f254, %f253, %f251, %p143;
	setp.gt.f32 	%p144, %f253, %f252;
	selp.f32 	%f255, %f253, %f252, %p144;
	ld.global.f32 	%f256, [%rd5+18688];
	setp.lt.f32 	%p145, %f256, %f254;
	selp.f32 	%f257, %f256, %f254, %p145;
	setp.gt.f32 	%p146, %f256, %f255;
	selp.f32 	%f258, %f256, %f255, %p146;
	ld.global.f32 	%f259, [%rd5+18944];
	setp.lt.f32 	%p147, %f259, %f257;
	selp.f32 	%f260, %f259, %f257, %p147;
	setp.gt.f32 	%p148, %f259, %f258;
	selp.f32 	%f261, %f259, %f258, %p148;
	ld.global.f32 	%f262, [%rd5+19200];
	setp.lt.f32 	%p149, %f262, %f260;
	selp.f32 	%f263, %f262, %f260, %p149;
	setp.gt.f32 	%p150, %f262, %f261;
	selp.f32 	%f264, %f262, %f261, %p150;
	ld.global.f32 	%f265, [%rd5+19456];
	setp.lt.f32 	%p151, %f265, %f263;
	selp.f32 	%f266, %f265, %f263, %p151;
	setp.gt.f32 	%p152, %f265, %f264;
	selp.f32 	%f267, %f265, %f264, %p152;
	ld.global.f32 	%f268, [%rd5+19712];
	setp.lt.f32 	%p153, %f268, %f266;
	selp.f32 	%f269, %f268, %f266, %p153;
	setp.gt.f32 	%p154, %f268, %f267;
	selp.f32 	%f270, %f268, %f267, %p154;
	ld.global.f32 	%f271, [%rd5+19968];
	setp.lt.f32 	%p155, %f271, %f269;
	selp.f32 	%f272, %f271, %f269, %p155;
	setp.gt.f32 	%p156, %f271, %f270;
	selp.f32 	%f273, %f271, %f270, %p156;
	ld.global.f32 	%f274, [%rd5+20224];
	setp.lt.f32 	%p157, %f274, %f272;
	selp.f32 	%f275, %f274, %f272, %p157;
	setp.gt.f32 	%p158, %f274, %f273;
	selp.f32 	%f276, %f274, %f273, %p158;
	ld.global.f32 	%f277, [%rd5+20480];
	setp.lt.f32 	%p159, %f277, %f275;
	selp.f32 	%f278, %f277, %f275, %p159;
	setp.gt.f32 	%p160, %f277, %f276;
	selp.f32 	%f279, %f277, %f276, %p160;
	ld.global.f32 	%f280, [%rd5+20736];
	setp.lt.f32 	%p161, %f280, %f278;
	selp.f32 	%f281, %f280, %f278, %p161;
	setp.gt.f32 	%p162, %f280, %f279;
	selp.f32 	%f282, %f280, %f279, %p162;
	ld.global.f32 	%f283, [%rd5+20992];
	setp.lt.f32 	%p163, %f283, %f281;
	selp.f32 	%f284, %f283, %f281, %p163;
	setp.gt.f32 	%p164, %f283, %f282;
	selp.f32 	%f285, %f283, %f282, %p164;
	ld.global.f32 	%f286, [%rd5+21248];
	setp.lt.f32 	%p165, %f286, %f284;
	selp.f32 	%f287, %f286, %f284, %p165;
	setp.gt.f32 	%p166, %f286, %f285;
	selp.f32 	%f288, %f286, %f285, %p166;
	ld.global.f32 	%f289, [%rd5+21504];
	setp.lt.f32 	%p167, %f289, %f287;
	selp.f32 	%f290, %f289, %f287, %p167;
	setp.gt.f32 	%p168, %f289, %f288;
	selp.f32 	%f291, %f289, %f288, %p168;
	ld.global.f32 	%f292, [%rd5+21760];
	setp.lt.f32 	%p169, %f292, %f290;
	selp.f32 	%f293, %f292, %f290, %p169;
	setp.gt.f32 	%p170, %f292, %f291;
	selp.f32 	%f294, %f292, %f291, %p170;
	ld.global.f32 	%f295, [%rd5+22016];
	setp.lt.f32 	%p171, %f295, %f293;
	selp.f32 	%f296, %f295, %f293, %p171;
	setp.gt.f32 	%p172, %f295, %f294;
	selp.f32 	%f297, %f295, %f294, %p172;
	ld.global.f32 	%f298, [%rd5+22272];
	setp.lt.f32 	%p173, %f298, %f296;
	selp.f32 	%f299, %f298, %f296, %p173;
	setp.gt.f32 	%p174, %f298, %f297;
	selp.f32 	%f300, %f298, %f297, %p174;
	ld.global.f32 	%f301, [%rd5+22528];
	setp.lt.f32 	%p175, %f301, %f299;
	selp.f32 	%f302, %f301, %f299, %p175;
	setp.gt.f32 	%p176, %f301, %f300;
	selp.f32 	%f303, %f301, %f300, %p176;
	ld.global.f32 	%f304, [%rd5+22784];
	setp.lt.f32 	%p177, %f304, %f302;
	selp.f32 	%f305, %f304, %f302, %p177;
	setp.gt.f32 	%p178, %f304, %f303;
	selp.f32 	%f306, %f304, %f303, %p178;
	ld.global.f32 	%f307, [%rd5+23040];
	setp.lt.f32 	%p179, %f307, %f305;
	selp.f32 	%f308, %f307, %f305, %p179;
	setp.gt.f32 	%p180, %f307, %f306;
	selp.f32 	%f309, %f307, %f306, %p180;
	ld.global.f32 	%f310, [%rd5+23296];
	setp.lt.f32 	%p181, %f310, %f308;
	selp.f32 	%f311, %f310, %f308, %p181;
	setp.gt.f32 	%p182, %f310, %f309;
	selp.f32 	%f312, %f310, %f309, %p182;
	ld.global.f32 	%f313, [%rd5+23552];
	setp.lt.f32 	%p183, %f313, %f311;
	selp.f32 	%f314, %f313, %f311, %p183;
	setp.gt.f32 	%p184, %f313, %f312;
	selp.f32 	%f315, %f313, %f312, %p184;
	ld.global.f32 	%f316, [%rd5+23808];
	setp.lt.f32 	%p185, %f316, %f314;
	selp.f32 	%f317, %f316, %f314, %p185;
	setp.gt.f32 	%p186, %f316, %f315;
	selp.f32 	%f318, %f316, %f315, %p186;
	ld.global.f32 	%f319, [%rd5+24064];
	setp.lt.f32 	%p187, %f319, %f317;
	selp.f32 	%f320, %f319, %f317, %p187;
	setp.gt.f32 	%p188, %f319, %f318;
	selp.f32 	%f321, %f319, %f318, %p188;
	ld.global.f32 	%f322, [%rd5+24320];
	setp.lt.f32 	%p189, %f322, %f320;
	selp.f32 	%f323, %f322, %f320, %p189;
	setp.gt.f32 	%p190, %f322, %f321;
	selp.f32 	%f324, %f322, %f321, %p190;
	ld.global.f32 	%f325, [%rd5+24576];
	setp.lt.f32 	%p191, %f325, %f323;
	selp.f32 	%f326, %f325, %f323, %p191;
	setp.gt.f32 	%p192, %f325, %f324;
	selp.f32 	%f327, %f325, %f324, %p192;
	ld.global.f32 	%f328, [%rd5+24832];
	setp.lt.f32 	%p193, %f328, %f326;
	selp.f32 	%f329, %f328, %f326, %p193;
	setp.gt.f32 	%p194, %f328, %f327;
	selp.f32 	%f330, %f328, %f327, %p194;
	ld.global.f32 	%f331, [%rd5+25088];
	setp.lt.f32 	%p195, %f331, %f329;
	selp.f32 	%f332, %f331, %f329, %p195;
	setp.gt.f32 	%p196, %f331, %f330;
	selp.f32 	%f333, %f331, %f330, %p196;
	ld.global.f32 	%f334, [%rd5+25344];
	setp.lt.f32 	%p197, %f334, %f332;
	selp.f32 	%f335, %f334, %f332, %p197;
	setp.gt.f32 	%p198, %f334, %f333;
	selp.f32 	%f336, %f334, %f333, %p198;
	ld.global.f32 	%f337, [%rd5+25600];
	setp.lt.f32 	%p199, %f337, %f335;
	selp.f32 	%f338, %f337, %f335, %p199;
	setp.gt.f32 	%p200, %f337, %f336;
	selp.f32 	%f339, %f337, %f336, %p200;
	ld.global.f32 	%f340, [%rd5+25856];
	setp.lt.f32 	%p201, %f340, %f338;
	selp.f32 	%f341, %f340, %f338, %p201;
	setp.gt.f32 	%p202, %f340, %f339;
	selp.f32 	%f342, %f340, %f339, %p202;
	ld.global.f32 	%f343, [%rd5+26112];
	setp.lt.f32 	%p203, %f343, %f341;
	selp.f32 	%f344, %f343, %f341, %p203;
	setp.gt.f32 	%p204, %f343, %f342;
	selp.f32 	%f345, %f343, %f342, %p204;
	ld.global.f32 	%f346, [%rd5+26368];
	setp.lt.f32 	%p205, %f346, %f344;
	selp.f32 	%f347, %f346, %f344, %p205;
	setp.gt.f32 	%p206, %f346, %f345;
	selp.f32 	%f348, %f346, %f345, %p206;
	ld.global.f32 	%f349, [%rd5+26624];
	setp.lt.f32 	%p207, %f349, %f347;
	selp.f32 	%f350, %f349, %f347, %p207;
	setp.gt.f32 	%p208, %f349, %f348;
	selp.f32 	%f351, %f349, %f348, %p208;
	ld.global.f32 	%f352, [%rd5+26880];
	setp.lt.f32 	%p209, %f352, %f350;
	selp.f32 	%f353, %f352, %f350, %p209;
	setp.gt.f32 	%p210, %f352, %f351;
	selp.f32 	%f354, %f352, %f351, %p210;
	ld.global.f32 	%f355, [%rd5+27136];
	setp.lt.f32 	%p211, %f355, %f353;
	selp.f32 	%f356, %f355, %f353, %p211;
	setp.gt.f32 	%p212, %f355, %f354;
	selp.f32 	%f357, %f355, %f354, %p212;
	ld.global.f32 	%f358, [%rd5+27392];
	setp.lt.f32 	%p213, %f358, %f356;
	selp.f32 	%f359, %f358, %f356, %p213;
	setp.gt.f32 	%p214, %f358, %f357;
	selp.f32 	%f360, %f358, %f357, %p214;
	ld.global.f32 	%f361, [%rd5+27648];
	setp.lt.f32 	%p215, %f361, %f359;
	selp.f32 	%f362, %f361, %f359, %p215;
	setp.gt.f32 	%p216, %f361, %f360;
	selp.f32 	%f363, %f361, %f360, %p216;
	ld.global.f32 	%f364, [%rd5+27904];
	setp.lt.f32 	%p217, %f364, %f362;
	selp.f32 	%f365, %f364, %f362, %p217;
	setp.gt.f32 	%p218, %f364, %f363;
	selp.f32 	%f366, %f364, %f363, %p218;
	ld.global.f32 	%f367, [%rd5+28160];
	setp.lt.f32 	%p219, %f367, %f365;
	selp.f32 	%f368, %f367, %f365, %p219;
	setp.gt.f32 	%p220, %f367, %f366;
	selp.f32 	%f369, %f367, %f366, %p220;
	ld.global.f32 	%f370, [%rd5+28416];
	setp.lt.f32 	%p221, %f370, %f368;
	selp.f32 	%f371, %f370, %f368, %p221;
	setp.gt.f32 	%p222, %f370, %f369;
	selp.f32 	%f372, %f370, %f369, %p222;
	ld.global.f32 	%f373, [%rd5+28672];
	setp.lt.f32 	%p223, %f373, %f371;
	selp.f32 	%f374, %f373, %f371, %p223;
	setp.gt.f32 	%p224, %f373, %f372;
	selp.f32 	%f375, %f373, %f372, %p224;
	ld.global.f32 	%f376, [%rd5+28928];
	setp.lt.f32 	%p225, %f376, %f374;
	selp.f32 	%f377, %f376, %f374, %p225;
	setp.gt.f32 	%p226, %f376, %f375;
	selp.f32 	%f378, %f376, %f375, %p226;
	ld.global.f32 	%f379, [%rd5+29184];
	setp.lt.f32 	%p227, %f379, %f377;
	selp.f32 	%f380, %f379, %f377, %p227;
	setp.gt.f32 	%p228, %f379, %f378;
	selp.f32 	%f381, %f379, %f378, %p228;
	ld.global.f32 	%f382, [%rd5+29440];
	setp.lt.f32 	%p229, %f382, %f380;
	selp.f32 	%f383, %f382, %f380, %p229;
	setp.gt.f32 	%p230, %f382, %f381;
	selp.f32 	%f384, %f382, %f381, %p230;
	ld.global.f32 	%f385, [%rd5+29696];
	setp.lt.f32 	%p231, %f385, %f383;
	selp.f32 	%f386, %f385, %f383, %p231;
	setp.gt.f32 	%p232, %f385, %f384;
	selp.f32 	%f387, %f385, %f384, %p232;
	ld.global.f32 	%f388, [%rd5+29952];
	setp.lt.f32 	%p233, %f388, %f386;
	selp.f32 	%f389, %f388, %f386, %p233;
	setp.gt.f32 	%p234, %f388, %f387;
	selp.f32 	%f390, %f388, %f387, %p234;
	ld.global.f32 	%f391, [%rd5+30208];
	setp.lt.f32 	%p235, %f391, %f389;
	selp.f32 	%f392, %f391, %f389, %p235;
	setp.gt.f32 	%p236, %f391, %f390;
	selp.f32 	%f393, %f391, %f390, %p236;
	ld.global.f32 	%f394, [%rd5+30464];
	setp.lt.f32 	%p237, %f394, %f392;
	selp.f32 	%f395, %f394, %f392, %p237;
	setp.gt.f32 	%p238, %f394, %f393;
	selp.f32 	%f396, %f394, %f393, %p238;
	ld.global.f32 	%f397, [%rd5+30720];
	setp.lt.f32 	%p239, %f397, %f395;
	selp.f32 	%f398, %f397, %f395, %p239;
	setp.gt.f32 	%p240, %f397, %f396;
	selp.f32 	%f399, %f397, %f396, %p240;
	ld.global.f32 	%f400, [%rd5+30976];
	setp.lt.f32 	%p241, %f400, %f398;
	selp.f32 	%f401, %f400, %f398, %p241;
	setp.gt.f32 	%p242, %f400, %f399;
	selp.f32 	%f402, %f400, %f399, %p242;
	ld.global.f32 	%f403, [%rd5+31232];
	setp.lt.f32 	%p243, %f403, %f401;
	selp.f32 	%f404, %f403, %f401, %p243;
	setp.gt.f32 	%p244, %f403, %f402;
	selp.f32 	%f405, %f403, %f402, %p244;
	ld.global.f32 	%f406, [%rd5+31488];
	setp.lt.f32 	%p245, %f406, %f404;
	selp.f32 	%f407, %f406, %f404, %p245;
	setp.gt.f32 	%p246, %f406, %f405;
	selp.f32 	%f408, %f406, %f405, %p246;
	ld.global.f32 	%f409, [%rd5+31744];
	setp.lt.f32 	%p247, %f409, %f407;
	selp.f32 	%f410, %f409, %f407, %p247;
	setp.gt.f32 	%p248, %f409, %f408;
	selp.f32 	%f411, %f409, %f408, %p248;
	ld.global.f32 	%f412, [%rd5+32000];
	setp.lt.f32 	%p249, %f412, %f410;
	selp.f32 	%f413, %f412, %f410, %p249;
	setp.gt.f32 	%p250, %f412, %f411;
	selp.f32 	%f414, %f412, %f411, %p250;
	ld.global.f32 	%f415, [%rd5+32256];
	setp.lt.f32 	%p251, %f415, %f413;
	selp.f32 	%f416, %f415, %f413, %p251;
	setp.gt.f32 	%p252, %f415, %f414;
	selp.f32 	%f417, %f415, %f414, %p252;
	ld.global.f32 	%f418, [%rd5+32512];
	setp.lt.f32 	%p253, %f418, %f416;
	selp.f32 	%f419, %f418, %f416, %p253;
	setp.gt.f32 	%p254, %f418, %f417;
	selp.f32 	%f420, %f418, %f417, %p254;
	ld.global.f32 	%f421, [%rd5+32768];
	setp.lt.f32 	%p255, %f421, %f419;
	selp.f32 	%f422, %f421, %f419, %p255;
	setp.gt.f32 	%p256, %f421, %f420;
	selp.f32 	%f423, %f421, %f420, %p256;
	ld.global.f32 	%f424, [%rd5+33024];
	setp.lt.f32 	%p257, %f424, %f422;
	selp.f32 	%f425, %f424, %f422, %p257;
	setp.gt.f32 	%p258, %f424, %f423;
	selp.f32 	%f426, %f424, %f423, %p258;
	ld.global.f32 	%f427, [%rd5+33280];
	setp.lt.f32 	%p259, %f427, %f425;
	selp.f32 	%f428, %f427, %f425, %p259;
	setp.gt.f32 	%p260, %f427, %f426;
	selp.f32 	%f429, %f427, %f426, %p260;
	ld.global.f32 	%f430, [%rd5+33536];
	setp.lt.f32 	%p261, %f430, %f428;
	selp.f32 	%f431, %f430, %f428, %p261;
	setp.gt.f32 	%p262, %f430, %f429;
	selp.f32 	%f432, %f430, %f429, %p262;
	ld.global.f32 	%f433, [%rd5+33792];
	setp.lt.f32 	%p263, %f433, %f431;
	selp.f32 	%f434, %f433, %f431, %p263;
	setp.gt.f32 	%p264, %f433, %f432;
	selp.f32 	%f435, %f433, %f432, %p264;
	ld.global.f32 	%f436, [%rd5+34048];
	setp.lt.f32 	%p265, %f436, %f434;
	selp.f32 	%f437, %f436, %f434, %p265;
	setp.gt.f32 	%p266, %f436, %f435;
	selp.f32 	%f438, %f436, %f435, %p266;
	ld.global.f32 	%f439, [%rd5+34304];
	setp.lt.f32 	%p267, %f439, %f437;
	selp.f32 	%f440, %f439, %f437, %p267;
	setp.gt.f32 	%p268, %f439, %f438;
	selp.f32 	%f441, %f439, %f438, %p268;
	ld.global.f32 	%f442, [%rd5+34560];
	setp.lt.f32 	%p269, %f442, %f440;
	selp.f32 	%f443, %f442, %f440, %p269;
	setp.gt.f32 	%p270, %f442, %f441;
	selp.f32 	%f444, %f442, %f441, %p270;
	ld.global.f32 	%f445, [%rd5+34816];
	setp.lt.f32 	%p271, %f445, %f443;
	selp.f32 	%f446, %f445, %f443, %p271;
	setp.gt.f32 	%p272, %f445, %f444;
	selp.f32 	%f447, %f445, %f444, %p272;
	ld.global.f32 	%f448, [%rd5+35072];
	setp.lt.f32 	%p273, %f448, %f446;
	selp.f32 	%f449, %f448, %f446, %p273;
	setp.gt.f32 	%p274, %f448, %f447;
	selp.f32 	%f450, %f448, %f447, %p274;
	ld.global.f32 	%f451, [%rd5+35328];
	setp.lt.f32 	%p275, %f451, %f449;
	selp.f32 	%f452, %f451, %f449, %p275;
	setp.gt.f32 	%p276, %f451, %f450;
	selp.f32 	%f453, %f451, %f450, %p276;
	ld.global.f32 	%f454, [%rd5+35584];
	setp.lt.f32 	%p277, %f454, %f452;
	selp.f32 	%f455, %f454, %f452, %p277;
	setp.gt.f32 	%p278, %f454, %f453;
	selp.f32 	%f456, %f454, %f453, %p278;
	ld.global.f32 	%f457, [%rd5+35840];
	setp.lt.f32 	%p279, %f457, %f455;
	selp.f32 	%f458, %f457, %f455, %p279;
	setp.gt.f32 	%p280, %f457, %f456;
	selp.f32 	%f459, %f457, %f456, %p280;
	ld.global.f32 	%f460, [%rd5+36096];
	setp.lt.f32 	%p281, %f460, %f458;
	selp.f32 	%f461, %f460, %f458, %p281;
	setp.gt.f32 	%p282, %f460, %f459;
	selp.f32 	%f462, %f460, %f459, %p282;
	ld.global.f32 	%f463, [%rd5+36352];
	setp.lt.f32 	%p283, %f463, %f461;
	selp.f32 	%f464, %f463, %f461, %p283;
	setp.gt.f32 	%p284, %f463, %f462;
	selp.f32 	%f465, %f463, %f462, %p284;
	ld.global.f32 	%f466, [%rd5+36608];
	setp.lt.f32 	%p285, %f466, %f464;
	selp.f32 	%f467, %f466, %f464, %p285;
	setp.gt.f32 	%p286, %f466, %f465;
	selp.f32 	%f468, %f466, %f465, %p286;
	ld.global.f32 	%f469, [%rd5+36864];
	setp.lt.f32 	%p287, %f469, %f467;
	selp.f32 	%f470, %f469, %f467, %p287;
	setp.gt.f32 	%p288, %f469, %f468;
	selp.f32 	%f471, %f469, %f468, %p288;
	ld.global.f32 	%f472, [%rd5+37120];
	setp.lt.f32 	%p289, %f472, %f470;
	selp.f32 	%f473, %f472, %f470, %p289;
	setp.gt.f32 	%p290, %f472, %f471;
	selp.f32 	%f474, %f472, %f471, %p290;
	ld.global.f32 	%f475, [%rd5+37376];
	setp.lt.f32 	%p291, %f475, %f473;
	selp.f32 	%f476, %f475, %f473, %p291;
	setp.gt.f32 	%p292, %f475, %f474;
	selp.f32 	%f477, %f475, %f474, %p292;
	ld.global.f32 	%f478, [%rd5+37632];
	setp.lt.f32 	%p293, %f478, %f476;
	selp.f32 	%f479, %f478, %f476, %p293;
	setp.gt.f32 	%p294, %f478, %f477;
	selp.f32 	%f480, %f478, %f477, %p294;
	ld.global.f32 	%f481, [%rd5+37888];
	setp.lt.f32 	%p295, %f481, %f479;
	selp.f32 	%f482, %f481, %f479, %p295;
	setp.gt.f32 	%p296, %f481, %f480;
	selp.f32 	%f483, %f481, %f480, %p296;
	ld.global.f32 	%f484, [%rd5+38144];
	setp.lt.f32 	%p297, %f484, %f482;
	selp.f32 	%f485, %f484, %f482, %p297;
	setp.gt.f32 	%p298, %f484, %f483;
	selp.f32 	%f486, %f484, %f483, %p298;
	ld.global.f32 	%f487, [%rd5+38400];
	setp.lt.f32 	%p299, %f487, %f485;
	selp.f32 	%f488, %f487, %f485, %p299;
	setp.gt.f32 	%p300, %f487, %f486;
	selp.f32 	%f489, %f487, %f486, %p300;
	ld.global.f32 	%f490, [%rd5+38656];
	setp.lt.f32 	%p301, %f490, %f488;
	selp.f32 	%f491, %f490, %f488, %p301;
	setp.gt.f32 	%p302, %f490, %f489;
	selp.f32 	%f492, %f490, %f489, %p302;
	ld.global.f32 	%f493, [%rd5+38912];
	setp.lt.f32 	%p303, %f493, %f491;
	selp.f32 	%f494, %f493, %f491, %p303;
	setp.gt.f32 	%p304, %f493, %f492;
	selp.f32 	%f495, %f493, %f492, %p304;
	ld.global.f32 	%f496, [%rd5+39168];
	setp.lt.f32 	%p305, %f496, %f494;
	selp.f32 	%f497, %f496, %f494, %p305;
	setp.gt.f32 	%p306, %f496, %f495;
	selp.f32 	%f498, %f496, %f495, %p306;
	ld.global.f32 	%f499, [%rd5+39424];
	setp.lt.f32 	%p307, %f499, %f497;
	selp.f32 	%f500, %f499, %f497, %p307;
	setp.gt.f32 	%p308, %f499, %f498;
	selp.f32 	%f501, %f499, %f498, %p308;
	ld.global.f32 	%f502, [%rd5+39680];
	setp.lt.f32 	%p309, %f502, %f500;
	selp.f32 	%f503, %f502, %f500, %p309;
	setp.gt.f32 	%p310, %f502, %f501;
	selp.f32 	%f504, %f502, %f501, %p310;
	ld.global.f32 	%f505, [%rd5+39936];
	setp.lt.f32 	%p311, %f505, %f503;
	selp.f32 	%f506, %f505, %f503, %p311;
	setp.gt.f32 	%p312, %f505, %f504;
	selp.f32 	%f507, %f505, %f504, %p312;
	ld.global.f32 	%f508, [%rd5+40192];
	setp.lt.f32 	%p313, %f508, %f506;
	selp.f32 	%f509, %f508, %f506, %p313;
	setp.gt.f32 	%p314, %f508, %f507;
	selp.f32 	%f510, %f508, %f507, %p314;
	ld.global.f32 	%f511, [%rd5+40448];
	setp.lt.f32 	%p315, %f511, %f509;
	selp.f32 	%f512, %f511, %f509, %p315;
	setp.gt.f32 	%p316, %f511, %f510;
	selp.f32 	%f513, %f511, %f510, %p316;
	ld.global.f32 	%f514, [%rd5+40704];
	setp.lt.f32 	%p317, %f514, %f512;
	selp.f32 	%f515, %f514, %f512, %p317;
	setp.gt.f32 	%p318, %f514, %f513;
	selp.f32 	%f516, %f514, %f513, %p318;
	ld.global.f32 	%f517, [%rd5+40960];
	setp.lt.f32 	%p319, %f517, %f515;
	selp.f32 	%f518, %f517, %f515, %p319;
	setp.gt.f32 	%p320, %f517, %f516;
	selp.f32 	%f519, %f517, %f516, %p320;
	ld.global.f32 	%f520, [%rd5+41216];
	setp.lt.f32 	%p321, %f520, %f518;
	selp.f32 	%f521, %f520, %f518, %p321;
	setp.gt.f32 	%p322, %f520, %f519;
	selp.f32 	%f522, %f520, %f519, %p322;
	ld.global.f32 	%f523, [%rd5+41472];
	setp.lt.f32 	%p323, %f523, %f521;
	selp.f32 	%f524, %f523, %f521, %p323;
	setp.gt.f32 	%p324, %f523, %f522;
	selp.f32 	%f525, %f523, %f522, %p324;
	ld.global.f32 	%f526, [%rd5+41728];
	setp.lt.f32 	%p325, %f526, %f524;
	selp.f32 	%f527, %f526, %f524, %p325;
	setp.gt.f32 	%p326, %f526, %f525;
	selp.f32 	%f528, %f526, %f525, %p326;
	ld.global.f32 	%f529, [%rd5+41984];
	setp.lt.f32 	%p327, %f529, %f527;
	selp.f32 	%f530, %f529, %f527, %p327;
	setp.gt.f32 	%p328, %f529, %f528;
	selp.f32 	%f531, %f529, %f528, %p328;
	ld.global.f32 	%f532, [%rd5+42240];
	setp.lt.f32 	%p329, %f532, %f530;
	selp.f32 	%f533, %f532, %f530, %p329;
	setp.gt.f32 	%p330, %f532, %f531;
	selp.f32 	%f534, %f532, %f531, %p330;
	ld.global.f32 	%f535, [%rd5+42496];
	setp.lt.f32 	%p331, %f535, %f533;
	selp.f32 	%f536, %f535, %f533, %p331;
	setp.gt.f32 	%p332, %f535, %f534;
	selp.f32 	%f537, %f535, %f534, %p332;
	ld.global.f32 	%f538, [%rd5+42752];
	setp.lt.f32 	%p333, %f538, %f536;
	selp.f32 	%f539, %f538, %f536, %p333;
	setp.gt.f32 	%p334, %f538, %f537;
	selp.f32 	%f540, %f538, %f537, %p334;
	ld.global.f32 	%f541, [%rd5+43008];
	setp.lt.f32 	%p335, %f541, %f539;
	selp.f32 	%f542, %f541, %f539, %p335;
	setp.gt.f32 	%p336, %f541, %f540;
	selp.f32 	%f543, %f541, %f540, %p336;
	ld.global.f32 	%f544, [%rd5+43264];
	setp.lt.f32 	%p337, %f544, %f542;
	selp.f32 	%f545, %f544, %f542, %p337;
	setp.gt.f32 	%p338, %f544, %f543;
	selp.f32 	%f546, %f544, %f543, %p338;
	ld.global.f32 	%f547, [%rd5+43520];
	setp.lt.f32 	%p339, %f547, %f545;
	selp.f32 	%f548, %f547, %f545, %p339;
	setp.gt.f32 	%p340, %f547, %f546;
	selp.f32 	%f549, %f547, %f546, %p340;
	ld.global.f32 	%f550, [%rd5+43776];
	setp.lt.f32 	%p341, %f550, %f548;
	selp.f32 	%f551, %f550, %f548, %p341;
	setp.gt.f32 	%p342, %f550, %f549;
	selp.f32 	%f552, %f550, %f549, %p342;
	ld.global.f32 	%f553, [%rd5+44032];
	setp.lt.f32 	%p343, %f553, %f551;
	selp.f32 	%f554, %f553, %f551, %p343;
	setp.gt.f32 	%p344, %f553, %f552;
	selp.f32 	%f555, %f553, %f552, %p344;
	ld.global.f32 	%f556, [%rd5+44288];
	setp.lt.f32 	%p345, %f556, %f554;
	selp.f32 	%f557, %f556, %f554, %p345;
	setp.gt.f32 	%p346, %f556, %f555;
	selp.f32 	%f558, %f556, %f555, %p346;
	ld.global.f32 	%f559, [%rd5+44544];
	setp.lt.f32 	%p347, %f559, %f557;
	selp.f32 	%f560, %f559, %f557, %p347;
	setp.gt.f32 	%p348, %f559, %f558;
	selp.f32 	%f561, %f559, %f558, %p348;
	ld.global.f32 	%f562, [%rd5+44800];
	setp.lt.f32 	%p349, %f562, %f560;
	selp.f32 	%f563, %f562, %f560, %p349;
	setp.gt.f32 	%p350, %f562, %f561;
	selp.f32 	%f564, %f562, %f561, %p350;
	ld.global.f32 	%f565, [%rd5+45056];
	setp.lt.f32 	%p351, %f565, %f563;
	selp.f32 	%f566, %f565, %f563, %p351;
	setp.gt.f32 	%p352, %f565, %f564;
	selp.f32 	%f567, %f565, %f564, %p352;
	ld.global.f32 	%f568, [%rd5+45312];
	setp.lt.f32 	%p353, %f568, %f566;
	selp.f32 	%f569, %f568, %f566, %p353;
	setp.gt.f32 	%p354, %f568, %f567;
	selp.f32 	%f570, %f568, %f567, %p354;
	ld.global.f32 	%f571, [%rd5+45568];
	setp.lt.f32 	%p355, %f571, %f569;
	selp.f32 	%f572, %f571, %f569, %p355;
	setp.gt.f32 	%p356, %f571, %f570;
	selp.f32 	%f573, %f571, %f570, %p356;
	ld.global.f32 	%f574, [%rd5+45824];
	setp.lt.f32 	%p357, %f574, %f572;
	selp.f32 	%f575, %f574, %f572, %p357;
	setp.gt.f32 	%p358, %f574, %f573;
	selp.f32 	%f576, %f574, %f573, %p358;
	ld.global.f32 	%f577, [%rd5+46080];
	setp.lt.f32 	%p359, %f577, %f575;
	selp.f32 	%f578, %f577, %f575, %p359;
	setp.gt.f32 	%p360, %f577, %f576;
	selp.f32 	%f579, %f577, %f576, %p360;
	ld.global.f32 	%f580, [%rd5+46336];
	setp.lt.f32 	%p361, %f580, %f578;
	selp.f32 	%f581, %f580, %f578, %p361;
	setp.gt.f32 	%p362, %f580, %f579;
	selp.f32 	%f582, %f580, %f579, %p362;
	ld.global.f32 	%f583, [%rd5+46592];
	setp.lt.f32 	%p363, %f583, %f581;
	selp.f32 	%f584, %f583, %f581, %p363;
	setp.gt.f32 	%p364, %f583, %f582;
	selp.f32 	%f585, %f583, %f582, %p364;
	ld.global.f32 	%f586, [%rd5+46848];
	setp.lt.f32 	%p365, %f586, %f584;
	selp.f32 	%f587, %f586, %f584, %p365;
	setp.gt.f32 	%p366, %f586, %f585;
	selp.f32 	%f588, %f586, %f585, %p366;
	ld.global.f32 	%f589, [%rd5+47104];
	setp.lt.f32 	%p367, %f589, %f587;
	selp.f32 	%f590, %f589, %f587, %p367;
	setp.gt.f32 	%p368, %f589, %f588;
	selp.f32 	%f591, %f589, %f588, %p368;
	ld.global.f32 	%f592, [%rd5+47360];
	setp.lt.f32 	%p369, %f592, %f590;
	selp.f32 	%f593, %f592, %f590, %p369;
	setp.gt.f32 	%p370, %f592, %f591;
	selp.f32 	%f594, %f592, %f591, %p370;
	ld.global.f32 	%f595, [%rd5+47616];
	setp.lt.f32 	%p371, %f595, %f593;
	selp.f32 	%f596, %f595, %f593, %p371;
	setp.gt.f32 	%p372, %f595, %f594;
	selp.f32 	%f597, %f595, %f594, %p372;
	ld.global.f32 	%f598, [%rd5+47872];
	setp.lt.f32 	%p373, %f598, %f596;
	selp.f32 	%f599, %f598, %f596, %p373;
	setp.gt.f32 	%p374, %f598, %f597;
	selp.f32 	%f600, %f598, %f597, %p374;
	ld.global.f32 	%f601, [%rd5+48128];
	setp.lt.f32 	%p375, %f601, %f599;
	selp.f32 	%f602, %f601, %f599, %p375;
	setp.gt.f32 	%p376, %f601, %f600;
	selp.f32 	%f603, %f601, %f600, %p376;
	ld.global.f32 	%f604, [%rd5+48384];
	setp.lt.f32 	%p377, %f604, %f602;
	selp.f32 	%f605, %f604, %f602, %p377;
	setp.gt.f32 	%p378, %f604, %f603;
	selp.f32 	%f606, %f604, %f603, %p378;
	ld.global.f32 	%f607, [%rd5+48640];
	setp.lt.f32 	%p379, %f607, %f605;
	selp.f32 	%f608, %f607, %f605, %p379;
	setp.gt.f32 	%p380, %f607, %f606;
	selp.f32 	%f609, %f607, %f606, %p380;
	ld.global.f32 	%f610, [%rd5+48896];
	setp.lt.f32 	%p381, %f610, %f608;
	selp.f32 	%f611, %f610, %f608, %p381;
	setp.gt.f32 	%p382, %f610, %f609;
	selp.f32 	%f612, %f610, %f609, %p382;
	ld.global.f32 	%f613, [%rd5+49152];
	setp.lt.f32 	%p383, %f613, %f611;
	selp.f32 	%f614, %f613, %f611, %p383;
	setp.gt.f32 	%p384, %f613, %f612;
	selp.f32 	%f615, %f613, %f612, %p384;
	ld.global.f32 	%f616, [%rd5+49408];
	setp.lt.f32 	%p385, %f616, %f614;
	selp.f32 	%f617, %f616, %f614, %p385;
	setp.gt.f32 	%p386, %f616, %f615;
	selp.f32 	%f618, %f616, %f615, %p386;
	ld.global.f32 	%f619, [%rd5+49664];
	setp.lt.f32 	%p387, %f619, %f617;
	selp.f32 	%f620, %f619, %f617, %p387;
	setp.gt.f32 	%p388, %f619, %f618;
	selp.f32 	%f621, %f619, %f618, %p388;
	ld.global.f32 	%f622, [%rd5+49920];
	setp.lt.f32 	%p389, %f622, %f620;
	selp.f32 	%f623, %f622, %f620, %p389;
	setp.gt.f32 	%p390, %f622, %f621;
	selp.f32 	%f624, %f622, %f621, %p390;
	ld.global.f32 	%f625, [%rd5+50176];
	setp.lt.f32 	%p391, %f625, %f623;
	selp.f32 	%f626, %f625, %f623, %p391;
	setp.gt.f32 	%p392, %f625, %f624;
	selp.f32 	%f627, %f625, %f624, %p392;
	ld.global.f32 	%f628, [%rd5+50432];
	setp.lt.f32 	%p393, %f628, %f626;
	selp.f32 	%f629, %f628, %f626, %p393;
	setp.gt.f32 	%p394, %f628, %f627;
	selp.f32 	%f630, %f628, %f627, %p394;
	ld.global.f32 	%f631, [%rd5+50688];
	setp.lt.f32 	%p395, %f631, %f629;
	selp.f32 	%f632, %f631, %f629, %p395;
	setp.gt.f32 	%p396, %f631, %f630;
	selp.f32 	%f633, %f631, %f630, %p396;
	ld.global.f32 	%f634, [%rd5+50944];
	setp.lt.f32 	%p397, %f634, %f632;
	selp.f32 	%f635, %f634, %f632, %p397;
	setp.gt.f32 	%p398, %f634, %f633;
	selp.f32 	%f636, %f634, %f633, %p398;
	ld.global.f32 	%f637, [%rd5+51200];
	setp.lt.f32 	%p399, %f637, %f635;
	selp.f32 	%f638, %f637, %f635, %p399;
	setp.gt.f32 	%p400, %f637, %f636;
	selp.f32 	%f639, %f637, %f636, %p400;
	ld.global.f32 	%f640, [%rd5+51456];
	setp.lt.f32 	%p401, %f640, %f638;
	selp.f32 	%f641, %f640, %f638, %p401;
	setp.gt.f32 	%p402, %f640, %f639;
	selp.f32 	%f642, %f640, %f639, %p402;
	ld.global.f32 	%f643, [%rd5+51712];
	setp.lt.f32 	%p403, %f643, %f641;
	selp.f32 	%f644, %f643, %f641, %p403;
	setp.gt.f32 	%p404, %f643, %f642;
	selp.f32 	%f645, %f643, %f642, %p404;
	ld.global.f32 	%f646, [%rd5+51968];
	setp.lt.f32 	%p405, %f646, %f644;
	selp.f32 	%f647, %f646, %f644, %p405;
	setp.gt.f32 	%p406, %f646, %f645;
	selp.f32 	%f648, %f646, %f645, %p406;
	ld.global.f32 	%f649, [%rd5+52224];
	setp.lt.f32 	%p407, %f649, %f647;
	selp.f32 	%f650, %f649, %f647, %p407;
	setp.gt.f32 	%p408, %f649, %f648;
	selp.f32 	%f651, %f649, %f648, %p408;
	ld.global.f32 	%f652, [%rd5+52480];
	setp.lt.f32 	%p409, %f652, %f650;
	selp.f32 	%f653, %f652, %f650, %p409;
	setp.gt.f32 	%p410, %f652, %f651;
	selp.f32 	%f654, %f652, %f651, %p410;
	ld.global.f32 	%f655, [%rd5+52736];
	setp.lt.f32 	%p411, %f655, %f653;
	selp.f32 	%f656, %f655, %f653, %p411;
	setp.gt.f32 	%p412, %f655, %f654;
	selp.f32 	%f657, %f655, %f654, %p412;
	ld.global.f32 	%f658, [%rd5+52992];
	setp.lt.f32 	%p413, %f658, %f656;
	selp.f32 	%f659, %f658, %f656, %p413;
	setp.gt.f32 	%p414, %f658, %f657;
	selp.f32 	%f660, %f658, %f657, %p414;
	ld.global.f32 	%f661, [%rd5+53248];
	setp.lt.f32 	%p415, %f661, %f659;
	selp.f32 	%f662, %f661, %f659, %p415;
	setp.gt.f32 	%p416, %f661, %f660;
	selp.f32 	%f663, %f661, %f660, %p416;
	ld.global.f32 	%f664, [%rd5+53504];
	setp.lt.f32 	%p417, %f664, %f662;
	selp.f32 	%f665, %f664, %f662, %p417;
	setp.gt.f32 	%p418, %f664, %f663;
	selp.f32 	%f666, %f664, %f663, %p418;
	ld.global.f32 	%f667, [%rd5+53760];
	setp.lt.f32 	%p419, %f667, %f665;
	selp.f32 	%f668, %f667, %f665, %p419;
	setp.gt.f32 	%p420, %f667, %f666;
	selp.f32 	%f669, %f667, %f666, %p420;
	ld.global.f32 	%f670, [%rd5+54016];
	setp.lt.f32 	%p421, %f670, %f668;
	selp.f32 	%f671, %f670, %f668, %p421;
	setp.gt.f32 	%p422, %f670, %f669;
	selp.f32 	%f672, %f670, %f669, %p422;
	ld.global.f32 	%f673, [%rd5+54272];
	setp.lt.f32 	%p423, %f673, %f671;
	selp.f32 	%f674, %f673, %f671, %p423;
	setp.gt.f32 	%p424, %f673, %f672;
	selp.f32 	%f675, %f673, %f672, %p424;
	ld.global.f32 	%f676, [%rd5+54528];
	setp.lt.f32 	%p425, %f676, %f674;
	selp.f32 	%f677, %f676, %f674, %p425;
	setp.gt.f32 	%p426, %f676, %f675;
	selp.f32 	%f678, %f676, %f675, %p426;
	ld.global.f32 	%f679, [%rd5+54784];
	setp.lt.f32 	%p427, %f679, %f677;
	selp.f32 	%f680, %f679, %f677, %p427;
	setp.gt.f32 	%p428, %f679, %f678;
	selp.f32 	%f681, %f679, %f678, %p428;
	ld.global.f32 	%f682, [%rd5+55040];
	setp.lt.f32 	%p429, %f682, %f680;
	selp.f32 	%f683, %f682, %f680, %p429;
	setp.gt.f32 	%p430, %f682, %f681;
	selp.f32 	%f684, %f682, %f681, %p430;
	ld.global.f32 	%f685, [%rd5+55296];
	setp.lt.f32 	%p431, %f685, %f683;
	selp.f32 	%f686, %f685, %f683, %p431;
	setp.gt.f32 	%p432, %f685, %f684;
	selp.f32 	%f687, %f685, %f684, %p432;
	ld.global.f32 	%f688, [%rd5+55552];
	setp.lt.f32 	%p433, %f688, %f686;
	selp.f32 	%f689, %f688, %f686, %p433;
	setp.gt.f32 	%p434, %f688, %f687;
	selp.f32 	%f690, %f688, %f687, %p434;
	ld.global.f32 	%f691, [%rd5+55808];
	setp.lt.f32 	%p435, %f691, %f689;
	selp.f32 	%f692, %f691, %f689, %p435;
	setp.gt.f32 	%p436, %f691, %f690;
	selp.f32 	%f693, %f691, %f690, %p436;
	ld.global.f32 	%f694, [%rd5+56064];
	setp.lt.f32 	%p437, %f694, %f692;
	selp.f32 	%f695, %f694, %f692, %p437;
	setp.gt.f32 	%p438, %f694, %f693;
	selp.f32 	%f696, %f694, %f693, %p438;
	ld.global.f32 	%f697, [%rd5+56320];
	setp.lt.f32 	%p439, %f697, %f695;
	selp.f32 	%f698, %f697, %f695, %p439;
	setp.gt.f32 	%p440, %f697, %f696;
	selp.f32 	%f699, %f697, %f696, %p440;
	ld.global.f32 	%f700, [%rd5+56576];
	setp.lt.f32 	%p441, %f700, %f698;
	selp.f32 	%f701, %f700, %f698, %p441;
	setp.gt.f32 	%p442, %f700, %f699;
	selp.f32 	%f702, %f700, %f699, %p442;
	ld.global.f32 	%f703, [%rd5+56832];
	setp.lt.f32 	%p443, %f703, %f701;
	selp.f32 	%f704, %f703, %f701, %p443;
	setp.gt.f32 	%p444, %f703, %f702;
	selp.f32 	%f705, %f703, %f702, %p444;
	ld.global.f32 	%f706, [%rd5+57088];
	setp.lt.f32 	%p445, %f706, %f704;
	selp.f32 	%f707, %f706, %f704, %p445;
	setp.gt.f32 	%p446, %f706, %f705;
	selp.f32 	%f708, %f706, %f705, %p446;
	ld.global.f32 	%f709, [%rd5+57344];
	setp.lt.f32 	%p447, %f709, %f707;
	selp.f32 	%f710, %f709, %f707, %p447;
	setp.gt.f32 	%p448, %f709, %f708;
	selp.f32 	%f711, %f709, %f708, %p448;
	ld.global.f32 	%f712, [%rd5+57600];
	setp.lt.f32 	%p449, %f712, %f710;
	selp.f32 	%f713, %f712, %f710, %p449;
	setp.gt.f32 	%p450, %f712, %f711;
	selp.f32 	%f714, %f712, %f711, %p450;
	ld.global.f32 	%f715, [%rd5+57856];
	setp.lt.f32 	%p451, %f715, %f713;
	selp.f32 	%f716, %f715, %f713, %p451;
	setp.gt.f32 	%p452, %f715, %f714;
	selp.f32 	%f717, %f715, %f714, %p452;
	ld.global.f32 	%f718, [%rd5+58112];
	setp.lt.f32 	%p453, %f718, %f716;
	selp.f32 	%f719, %f718, %f716, %p453;
	setp.gt.f32 	%p454, %f718, %f717;
	selp.f32 	%f720, %f718, %f717, %p454;
	ld.global.f32 	%f721, [%rd5+58368];
	setp.lt.f32 	%p455, %f721, %f719;
	selp.f32 	%f722, %f721, %f719, %p455;
	setp.gt.f32 	%p456, %f721, %f720;
	selp.f32 	%f723, %f721, %f720, %p456;
	ld.global.f32 	%f724, [%rd5+58624];
	setp.lt.f32 	%p457, %f724, %f722;
	selp.f32 	%f725, %f724, %f722, %p457;
	setp.gt.f32 	%p458, %f724, %f723;
	selp.f32 	%f726, %f724, %f723, %p458;
	ld.global.f32 	%f727, [%rd5+58880];
	setp.lt.f32 	%p459, %f727, %f725;
	selp.f32 	%f728, %f727, %f725, %p459;
	setp.gt.f32 	%p460, %f727, %f726;
	selp.f32 	%f729, %f727, %f726, %p460;
	ld.global.f32 	%f730, [%rd5+59136];
	setp.lt.f32 	%p461, %f730, %f728;
	selp.f32 	%f731, %f730, %f728, %p461;
	setp.gt.f32 	%p462, %f730, %f729;
	selp.f32 	%f732, %f730, %f729, %p462;
	ld.global.f32 	%f733, [%rd5+59392];
	setp.lt.f32 	%p463, %f733, %f731;
	selp.f32 	%f734, %f733, %f731, %p463;
	setp.gt.f32 	%p464, %f733, %f732;
	selp.f32 	%f735, %f733, %f732, %p464;
	ld.global.f32 	%f736, [%rd5+59648];
	setp.lt.f32 	%p465, %f736, %f734;
	selp.f32 	%f737, %f736, %f734, %p465;
	setp.gt.f32 	%p466, %f736, %f735;
	selp.f32 	%f738, %f736, %f735, %p466;
	ld.global.f32 	%f739, [%rd5+59904];
	setp.lt.f32 	%p467, %f739, %f737;
	selp.f32 	%f740, %f739, %f737, %p467;
	setp.gt.f32 	%p468, %f739, %f738;
	selp.f32 	%f741, %f739, %f738, %p468;
	ld.global.f32 	%f742, [%rd5+60160];
	setp.lt.f32 	%p469, %f742, %f740;
	selp.f32 	%f743, %f742, %f740, %p469;
	setp.gt.f32 	%p470, %f742, %f741;
	selp.f32 	%f744, %f742, %f741, %p470;
	ld.global.f32 	%f745, [%rd5+60416];
	setp.lt.f32 	%p471, %f745, %f743;
	selp.f32 	%f746, %f745, %f743, %p471;
	setp.gt.f32 	%p472, %f745, %f744;
	selp.f32 	%f747, %f745, %f744, %p472;
	ld.global.f32 	%f748, [%rd5+60672];
	setp.lt.f32 	%p473, %f748, %f746;
	selp.f32 	%f749, %f748, %f746, %p473;
	setp.gt.f32 	%p474, %f748, %f747;
	selp.f32 	%f750, %f748, %f747, %p474;
	ld.global.f32 	%f751, [%rd5+60928];
	setp.lt.f32 	%p475, %f751, %f749;
	selp.f32 	%f752, %f751, %f749, %p475;
	setp.gt.f32 	%p476, %f751, %f750;
	selp.f32 	%f753, %f751, %f750, %p476;
	ld.global.f32 	%f754, [%rd5+61184];
	setp.lt.f32 	%p477, %f754, %f752;
	selp.f32 	%f755, %f754, %f752, %p477;
	setp.gt.f32 	%p478, %f754, %f753;
	selp.f32 	%f756, %f754, %f753, %p478;
	ld.global.f32 	%f757, [%rd5+61440];
	setp.lt.f32 	%p479, %f757, %f755;
	selp.f32 	%f758, %f757, %f755, %p479;
	setp.gt.f32 	%p480, %f757, %f756;
	selp.f32 	%f759, %f757, %f756, %p480;
	ld.global.f32 	%f760, [%rd5+61696];
	setp.lt.f32 	%p481, %f760, %f758;
	selp.f32 	%f761, %f760, %f758, %p481;
	setp.gt.f32 	%p482, %f760, %f759;
	selp.f32 	%f762, %f760, %f759, %p482;
	ld.global.f32 	%f763, [%rd5+61952];
	setp.lt.f32 	%p483, %f763, %f761;
	selp.f32 	%f764, %f763, %f761, %p483;
	setp.gt.f32 	%p484, %f763, %f762;
	selp.f32 	%f765, %f763, %f762, %p484;
	ld.global.f32 	%f766, [%rd5+62208];
	setp.lt.f32 	%p485, %f766, %f764;
	selp.f32 	%f767, %f766, %f764, %p485;
	setp.gt.f32 	%p486, %f766, %f765;
	selp.f32 	%f768, %f766, %f765, %p486;
	ld.global.f32 	%f769, [%rd5+62464];
	setp.lt.f32 	%p487, %f769, %f767;
	selp.f32 	%f770, %f769, %f767, %p487;
	setp.gt.f32 	%p488, %f769, %f768;
	selp.f32 	%f771, %f769, %f768, %p488;
	ld.global.f32 	%f772, [%rd5+62720];
	setp.lt.f32 	%p489, %f772, %f770;
	selp.f32 	%f773, %f772, %f770, %p489;
	setp.gt.f32 	%p490, %f772, %f771;
	selp.f32 	%f774, %f772, %f771, %p490;
	ld.global.f32 	%f775, [%rd5+62976];
	setp.lt.f32 	%p491, %f775, %f773;
	selp.f32 	%f776, %f775, %f773, %p491;
	setp.gt.f32 	%p492, %f775, %f774;
	selp.f32 	%f777, %f775, %f774, %p492;
	ld.global.f32 	%f778, [%rd5+63232];
	setp.lt.f32 	%p493, %f778, %f776;
	selp.f32 	%f779, %f778, %f776, %p493;
	setp.gt.f32 	%p494, %f778, %f777;
	selp.f32 	%f780, %f778, %f777, %p494;
	ld.global.f32 	%f781, [%rd5+63488];
	setp.lt.f32 	%p495, %f781, %f779;
	selp.f32 	%f782, %f781, %f779, %p495;
	setp.gt.f32 	%p496, %f781, %f780;
	selp.f32 	%f783, %f781, %f780, %p496;
	ld.global.f32 	%f784, [%rd5+63744];
	setp.lt.f32 	%p497, %f784, %f782;
	selp.f32 	%f785, %f784, %f782, %p497;
	setp.gt.f32 	%p498, %f784, %f783;
	selp.f32 	%f786, %f784, %f783, %p498;
	ld.global.f32 	%f787, [%rd5+64000];
	setp.lt.f32 	%p499, %f787, %f785;
	selp.f32 	%f788, %f787, %f785, %p499;
	setp.gt.f32 	%p500, %f787, %f786;
	selp.f32 	%f789, %f787, %f786, %p500;
	ld.global.f32 	%f790, [%rd5+64256];
	setp.lt.f32 	%p501, %f790, %f788;
	selp.f32 	%f791, %f790, %f788, %p501;
	setp.gt.f32 	%p502, %f790, %f789;
	selp.f32 	%f792, %f790, %f789, %p502;
	ld.global.f32 	%f793, [%rd5+64512];
	setp.lt.f32 	%p503, %f793, %f791;
	selp.f32 	%f794, %f793, %f791, %p503;
	setp.gt.f32 	%p504, %f793, %f792;
	selp.f32 	%f795, %f793, %f792, %p504;
	ld.global.f32 	%f796, [%rd5+64768];
	setp.lt.f32 	%p505, %f796, %f794;
	selp.f32 	%f797, %f796, %f794, %p505;
	setp.gt.f32 	%p506, %f796, %f795;
	selp.f32 	%f798, %f796, %f795, %p506;
	ld.global.f32 	%f799, [%rd5+65024];
	setp.lt.f32 	%p507, %f799, %f797;
	selp.f32 	%f800, %f799, %f797, %p507;
	setp.gt.f32 	%p508, %f799, %f798;
	selp.f32 	%f801, %f799, %f798, %p508;
	ld.global.f32 	%f802, [%rd5+65280];
	setp.lt.f32 	%p509, %f802, %f800;
	selp.f32 	%f803, %f802, %f800, %p509;
	setp.gt.f32 	%p510, %f802, %f801;
	selp.f32 	%f804, %f802, %f801, %p510;
	ld.global.f32 	%f805, [%rd5+65536];
	setp.lt.f32 	%p511, %f805, %f803;
	selp.f32 	%f806, %f805, %f803, %p511;
	setp.gt.f32 	%p512, %f805, %f804;
	selp.f32 	%f807, %f805, %f804, %p512;
	ld.global.f32 	%f808, [%rd5+65792];
	setp.lt.f32 	%p513, %f808, %f806;
	selp.f32 	%f809, %f808, %f806, %p513;
	setp.gt.f32 	%p514, %f808, %f807;
	selp.f32 	%f810, %f808, %f807, %p514;
	ld.global.f32 	%f811, [%rd5+66048];
	setp.lt.f32 	%p515, %f811, %f809;
	selp.f32 	%f812, %f811, %f809, %p515;
	setp.gt.f32 	%p516, %f811, %f810;
	selp.f32 	%f813, %f811, %f810, %p516;
	ld.global.f32 	%f814, [%rd5+66304];
	setp.lt.f32 	%p517, %f814, %f812;
	selp.f32 	%f815, %f814, %f812, %p517;
	setp.gt.f32 	%p518, %f814, %f813;
	selp.f32 	%f816, %f814, %f813, %p518;
	ld.global.f32 	%f817, [%rd5+66560];
	setp.lt.f32 	%p519, %f817, %f815;
	selp.f32 	%f818, %f817, %f815, %p519;
	setp.gt.f32 	%p520, %f817, %f816;
	selp.f32 	%f819, %f817, %f816, %p520;
	ld.global.f32 	%f820, [%rd5+66816];
	setp.lt.f32 	%p521, %f820, %f818;
	selp.f32 	%f821, %f820, %f818, %p521;
	setp.gt.f32 	%p522, %f820, %f819;
	selp.f32 	%f822, %f820, %f819, %p522;
	ld.global.f32 	%f823, [%rd5+67072];
	setp.lt.f32 	%p523, %f823, %f821;
	selp.f32 	%f824, %f823, %f821, %p523;
	setp.gt.f32 	%p524, %f823, %f822;
	selp.f32 	%f825, %f823, %f822, %p524;
	ld.global.f32 	%f826, [%rd5+67328];
	setp.lt.f32 	%p525, %f826, %f824;
	selp.f32 	%f827, %f826, %f824, %p525;
	setp.gt.f32 	%p526, %f826, %f825;
	selp.f32 	%f828, %f826, %f825, %p526;
	ld.global.f32 	%f829, [%rd5+67584];
	setp.lt.f32 	%p527, %f829, %f827;
	selp.f32 	%f830, %f829, %f827, %p527;
	setp.gt.f32 	%p528, %f829, %f828;
	selp.f32 	%f831, %f829, %f828, %p528;
	ld.global.f32 	%f832, [%rd5+67840];
	setp.lt.f32 	%p529, %f832, %f830;
	selp.f32 	%f833, %f832, %f830, %p529;
	setp.gt.f32 	%p530, %f832, %f831;
	selp.f32 	%f834, %f832, %f831, %p530;
	ld.global.f32 	%f835, [%rd5+68096];
	setp.lt.f32 	%p531, %f835, %f833;
	selp.f32 	%f836, %f835, %f833, %p531;
	setp.gt.f32 	%p532, %f835, %f834;
	selp.f32 	%f837, %f835, %f834, %p532;
	ld.global.f32 	%f838, [%rd5+68352];
	setp.lt.f32 	%p533, %f838, %f836;
	selp.f32 	%f839, %f838, %f836, %p533;
	setp.gt.f32 	%p534, %f838, %f837;
	selp.f32 	%f840, %f838, %f837, %p534;
	ld.global.f32 	%f841, [%rd5+68608];
	setp.lt.f32 	%p535, %f841, %f839;
	selp.f32 	%f842, %f841, %f839, %p535;
	setp.gt.f32 	%p536, %f841, %f840;
	selp.f32 	%f843, %f841, %f840, %p536;
	ld.global.f32 	%f844, [%rd5+68864];
	setp.lt.f32 	%p537, %f844, %f842;
	selp.f32 	%f845, %f844, %f842, %p537;
	setp.gt.f32 	%p538, %f844, %f843;
	selp.f32 	%f846, %f844, %f843, %p538;
	ld.global.f32 	%f847, [%rd5+69120];
	setp.lt.f32 	%p539, %f847, %f845;
	selp.f32 	%f848, %f847, %f845, %p539;
	setp.gt.f32 	%p540, %f847, %f846;
	selp.f32 	%f849, %f847, %f846, %p540;
	ld.global.f32 	%f850, [%rd5+69376];
	setp.lt.f32 	%p541, %f850, %f848;
	selp.f32 	%f851, %f850, %f848, %p541;
	setp.gt.f32 	%p542, %f850, %f849;
	selp.f32 	%f852, %f850, %f849, %p542;
	ld.global.f32 	%f853, [%rd5+69632];
	setp.lt.f32 	%p543, %f853, %f851;
	selp.f32 	%f854, %f853, %f851, %p543;
	setp.gt.f32 	%p544, %f853, %f852;
	selp.f32 	%f855, %f853, %f852, %p544;
	ld.global.f32 	%f856, [%rd5+69888];
	setp.lt.f32 	%p545, %f856, %f854;
	selp.f32 	%f857, %f856, %f854, %p545;
	setp.gt.f32 	%p546, %f856, %f855;
	selp.f32 	%f858, %f856, %f855, %p546;
	ld.global.f32 	%f859, [%rd5+70144];
	setp.lt.f32 	%p547, %f859, %f857;
	selp.f32 	%f860, %f859, %f857, %p547;
	setp.gt.f32 	%p548, %f859, %f858;
	selp.f32 	%f861, %f859, %f858, %p548;
	ld.global.f32 	%f862, [%rd5+70400];
	setp.lt.f32 	%p549, %f862, %f860;
	selp.f32 	%f863, %f862, %f860, %p549;
	setp.gt.f32 	%p550, %f862, %f861;
	selp.f32 	%f864, %f862, %f861, %p550;
	ld.global.f32 	%f865, [%rd5+70656];
	setp.lt.f32 	%p551, %f865, %f863;
	selp.f32 	%f866, %f865, %f863, %p551;
	setp.gt.f32 	%p552, %f865, %f864;
	selp.f32 	%f867, %f865, %f864, %p552;
	ld.global.f32 	%f868, [%rd5+70912];
	setp.lt.f32 	%p553, %f868, %f866;
	selp.f32 	%f869, %f868, %f866, %p553;
	setp.gt.f32 	%p554, %f868, %f867;
	selp.f32 	%f870, %f868, %f867, %p554;
	ld.global.f32 	%f871, [%rd5+71168];
	setp.lt.f32 	%p555, %f871, %f869;
	selp.f32 	%f872, %f871, %f869, %p555;
	setp.gt.f32 	%p556, %f871, %f870;
	selp.f32 	%f873, %f871, %f870, %p556;
	ld.global.f32 	%f874, [%rd5+71424];
	setp.lt.f32 	%p557, %f874, %f872;
	selp.f32 	%f875, %f874, %f872, %p557;
	setp.gt.f32 	%p558, %f874, %f873;
	selp.f32 	%f876, %f874, %f873, %p558;
	ld.global.f32 	%f877, [%rd5+71680];
	setp.lt.f32 	%p559, %f877, %f875;
	selp.f32 	%f878, %f877, %f875, %p559;
	setp.gt.f32 	%p560, %f877, %f876;
	selp.f32 	%f879, %f877, %f876, %p560;
	ld.global.f32 	%f880, [%rd5+71936];
	setp.lt.f32 	%p561, %f880, %f878;
	selp.f32 	%f881, %f880, %f878, %p561;
	setp.gt.f32 	%p562, %f880, %f879;
	selp.f32 	%f882, %f880, %f879, %p562;
	ld.global.f32 	%f883, [%rd5+72192];
	setp.lt.f32 	%p563, %f883, %f881;
	selp.f32 	%f884, %f883, %f881, %p563;
	setp.gt.f32 	%p564, %f883, %f882;
	selp.f32 	%f885, %f883, %f882, %p564;
	ld.global.f32 	%f886, [%rd5+72448];
	setp.lt.f32 	%p565, %f886, %f884;
	selp.f32 	%f887, %f886, %f884, %p565;
	setp.gt.f32 	%p566, %f886, %f885;
	selp.f32 	%f888, %f886, %f885, %p566;
	ld.global.f32 	%f889, [%rd5+72704];
	setp.lt.f32 	%p567, %f889, %f887;
	selp.f32 	%f890, %f889, %f887, %p567;
	setp.gt.f32 	%p568, %f889, %f888;
	selp.f32 	%f891, %f889, %f888, %p568;
	ld.global.f32 	%f892, [%rd5+72960];
	setp.lt.f32 	%p569, %f892, %f890;
	selp.f32 	%f893, %f892, %f890, %p569;
	setp.gt.f32 	%p570, %f892, %f891;
	selp.f32 	%f894, %f892, %f891, %p570;
	ld.global.f32 	%f895, [%rd5+73216];
	setp.lt.f32 	%p571, %f895, %f893;
	selp.f32 	%f896, %f895, %f893, %p571;
	setp.gt.f32 	%p572, %f895, %f894;
	selp.f32 	%f897, %f895, %f894, %p572;
	ld.global.f32 	%f898, [%rd5+73472];
	setp.lt.f32 	%p573, %f898, %f896;
	selp.f32 	%f899, %f898, %f896, %p573;
	setp.gt.f32 	%p574, %f898, %f897;
	selp.f32 	%f900, %f898, %f897, %p574;
	ld.global.f32 	%f901, [%rd5+73728];
	setp.lt.f32 	%p575, %f901, %f899;
	selp.f32 	%f902, %f901, %f899, %p575;
	setp.gt.f32 	%p576, %f901, %f900;
	selp.f32 	%f903, %f901, %f900, %p576;
	ld.global.f32 	%f904, [%rd5+73984];
	setp.lt.f32 	%p577, %f904, %f902;
	selp.f32 	%f905, %f904, %f902, %p577;
	setp.gt.f32 	%p578, %f904, %f903;
	selp.f32 	%f906, %f904, %f903, %p578;
	ld.global.f32 	%f907, [%rd5+74240];
	setp.lt.f32 	%p579, %f907, %f905;
	selp.f32 	%f908, %f907, %f905, %p579;
	setp.gt.f32 	%p580, %f907, %f906;
	selp.f32 	%f909, %f907, %f906, %p580;
	ld.global.f32 	%f910, [%rd5+74496];
	setp.lt.f32 	%p581, %f910, %f908;
	selp.f32 	%f911, %f910, %f908, %p581;
	setp.gt.f32 	%p582, %f910, %f909;
	selp.f32 	%f912, %f910, %f909, %p582;
	ld.global.f32 	%f913, [%rd5+74752];
	setp.lt.f32 	%p583, %f913, %f911;
	selp.f32 	%f914, %f913, %f911, %p583;
	setp.gt.f32 	%p584, %f913, %f912;
	selp.f32 	%f915, %f913, %f912, %p584;
	ld.global.f32 	%f916, [%rd5+75008];
	setp.lt.f32 	%p585, %f916, %f914;
	selp.f32 	%f917, %f916, %f914, %p585;
	setp.gt.f32 	%p586, %f916, %f915;
	selp.f32 	%f918, %f916, %f915, %p586;
	ld.global.f32 	%f919, [%rd5+75264];
	setp.lt.f32 	%p587, %f919, %f917;
	selp.f32 	%f920, %f919, %f917, %p587;
	setp.gt.f32 	%p588, %f919, %f918;
	selp.f32 	%f921, %f919, %f918, %p588;
	ld.global.f32 	%f922, [%rd5+75520];
	setp.lt.f32 	%p589, %f922, %f920;
	selp.f32 	%f923, %f922, %f920, %p589;
	setp.gt.f32 	%p590, %f922, %f921;
	selp.f32 	%f924, %f922, %f921, %p590;
	ld.global.f32 	%f925, [%rd5+75776];
	setp.lt.f32 	%p591, %f925, %f923;
	selp.f32 	%f926, %f925, %f923, %p591;
	setp.gt.f32 	%p592, %f925, %f924;
	selp.f32 	%f927, %f925, %f924, %p592;
	ld.global.f32 	%f928, [%rd5+76032];
	setp.lt.f32 	%p593, %f928, %f926;
	selp.f32 	%f929, %f928, %f926, %p593;
	setp.gt.f32 	%p594, %f928, %f927;
	selp.f32 	%f930, %f928, %f927, %p594;
	ld.global.f32 	%f931, [%rd5+76288];
	setp.lt.f32 	%p595, %f931, %f929;
	selp.f32 	%f932, %f931, %f929, %p595;
	setp.gt.f32 	%p596, %f931, %f930;
	selp.f32 	%f933, %f931, %f930, %p596;
	ld.global.f32 	%f934, [%rd5+76544];
	setp.lt.f32 	%p597, %f934, %f932;
	selp.f32 	%f935, %f934, %f932, %p597;
	setp.gt.f32 	%p598, %f934, %f933;
	selp.f32 	%f936, %f934, %f933, %p598;
	ld.global.f32 	%f937, [%rd5+76800];
	setp.lt.f32 	%p599, %f937, %f935;
	selp.f32 	%f938, %f937, %f935, %p599;
	setp.gt.f32 	%p600, %f937, %f936;
	selp.f32 	%f939, %f937, %f936, %p600;
	ld.global.f32 	%f940, [%rd5+77056];
	setp.lt.f32 	%p601, %f940, %f938;
	selp.f32 	%f941, %f940, %f938, %p601;
	setp.gt.f32 	%p602, %f940, %f939;
	selp.f32 	%f942, %f940, %f939, %p602;
	ld.global.f32 	%f943, [%rd5+77312];
	setp.lt.f32 	%p603, %f943, %f941;
	selp.f32 	%f944, %f943, %f941, %p603;
	setp.gt.f32 	%p604, %f943, %f942;
	selp.f32 	%f945, %f943, %f942, %p604;
	ld.global.f32 	%f946, [%rd5+77568];
	setp.lt.f32 	%p605, %f946, %f944;
	selp.f32 	%f947, %f946, %f944, %p605;
	setp.gt.f32 	%p606, %f946, %f945;
	selp.f32 	%f948, %f946, %f945, %p606;
	ld.global.f32 	%f949, [%rd5+77824];
	setp.lt.f32 	%p607, %f949, %f947;
	selp.f32 	%f950, %f949, %f947, %p607;
	setp.gt.f32 	%p608, %f949, %f948;
	selp.f32 	%f951, %f949, %f948, %p608;
	ld.global.f32 	%f952, [%rd5+78080];
	setp.lt.f32 	%p609, %f952, %f950;
	selp.f32 	%f953, %f952, %f950, %p609;
	setp.gt.f32 	%p610, %f952, %f951;
	selp.f32 	%f954, %f952, %f951, %p610;
	ld.global.f32 	%f955, [%rd5+78336];
	setp.lt.f32 	%p611, %f955, %f953;
	selp.f32 	%f956, %f955, %f953, %p611;
	setp.gt.f32 	%p612, %f955, %f954;
	selp.f32 	%f957, %f955, %f954, %p612;
	ld.global.f32 	%f958, [%rd5+78592];
	setp.lt.f32 	%p613, %f958, %f956;
	selp.f32 	%f959, %f958, %f956, %p613;
	setp.gt.f32 	%p614, %f958, %f957;
	selp.f32 	%f960, %f958, %f957, %p614;
	ld.global.f32 	%f961, [%rd5+78848];
	setp.lt.f32 	%p615, %f961, %f959;
	selp.f32 	%f962, %f961, %f959, %p615;
	setp.gt.f32 	%p616, %f961, %f960;
	selp.f32 	%f963, %f961, %f960, %p616;
	ld.global.f32 	%f964, [%rd5+79104];
	setp.lt.f32 	%p617, %f964, %f962;
	selp.f32 	%f965, %f964, %f962, %p617;
	setp.gt.f32 	%p618, %f964, %f963;
	selp.f32 	%f966, %f964, %f963, %p618;
	ld.global.f32 	%f967, [%rd5+79360];
	setp.lt.f32 	%p619, %f967, %f965;
	selp.f32 	%f968, %f967, %f965, %p619;
	setp.gt.f32 	%p620, %f967, %f966;
	selp.f32 	%f969, %f967, %f966, %p620;
	ld.global.f32 	%f970, [%rd5+79616];
	setp.lt.f32 	%p621, %f970, %f968;
	selp.f32 	%f971, %f970, %f968, %p621;
	setp.gt.f32 	%p622, %f970, %f969;
	selp.f32 	%f972, %f970, %f969, %p622;
	ld.global.f32 	%f973, [%rd5+79872];
	setp.lt.f32 	%p623, %f973, %f971;
	selp.f32 	%f974, %f973, %f971, %p623;
	setp.gt.f32 	%p624, %f973, %f972;
	selp.f32 	%f975, %f973, %f972, %p624;
	ld.global.f32 	%f976, [%rd5+80128];
	setp.lt.f32 	%p625, %f976, %f974;
	selp.f32 	%f977, %f976, %f974, %p625;
	setp.gt.f32 	%p626, %f976, %f975;
	selp.f32 	%f978, %f976, %f975, %p626;
	ld.global.f32 	%f979, [%rd5+80384];
	setp.lt.f32 	%p627, %f979, %f977;
	selp.f32 	%f980, %f979, %f977, %p627;
	setp.gt.f32 	%p628, %f979, %f978;
	selp.f32 	%f981, %f979, %f978, %p628;
	ld.global.f32 	%f982, [%rd5+80640];
	setp.lt.f32 	%p629, %f982, %f980;
	selp.f32 	%f983, %f982, %f980, %p629;
	setp.gt.f32 	%p630, %f982, %f981;
	selp.f32 	%f984, %f982, %f981, %p630;
	ld.global.f32 	%f985, [%rd5+80896];
	setp.lt.f32 	%p631, %f985, %f983;
	selp.f32 	%f986, %f985, %f983, %p631;
	setp.gt.f32 	%p632, %f985, %f984;
	selp.f32 	%f987, %f985, %f984, %p632;
	ld.global.f32 	%f988, [%rd5+81152];
	setp.lt.f32 	%p633, %f988, %f986;
	selp.f32 	%f989, %f988, %f986, %p633;
	setp.gt.f32 	%p634, %f988, %f987;
	selp.f32 	%f990, %f988, %f987, %p634;
	ld.global.f32 	%f991, [%rd5+81408];
	setp.lt.f32 	%p635, %f991, %f989;
	selp.f32 	%f992, %f991, %f989, %p635;
	setp.gt.f32 	%p636, %f991, %f990;
	selp.f32 	%f993, %f991, %f990, %p636;
	ld.global.f32 	%f994, [%rd5+81664];
	setp.lt.f32 	%p637, %f994, %f992;
	selp.f32 	%f995, %f994, %f992, %p637;
	setp.gt.f32 	%p638, %f994, %f993;
	selp.f32 	%f996, %f994, %f993, %p638;
	ld.global.f32 	%f997, [%rd5+81920];
	setp.lt.f32 	%p639, %f997, %f995;
	selp.f32 	%f998, %f997, %f995, %p639;
	setp.gt.f32 	%p640, %f997, %f996;
	selp.f32 	%f999, %f997, %f996, %p640;
	ld.global.f32 	%f1000, [%rd5+82176];
	setp.lt.f32 	%p641, %f1000, %f998;
	selp.f32 	%f1001, %f1000, %f998, %p641;
	setp.gt.f32 	%p642, %f1000, %f999;
	selp.f32 	%f1002, %f1000, %f999, %p642;
	ld.global.f32 	%f1003, [%rd5+82432];
	setp.lt.f32 	%p643, %f1003, %f1001;
	selp.f32 	%f1004, %f1003, %f1001, %p643;
	setp.gt.f32 	%p644, %f1003, %f1002;
	selp.f32 	%f1005, %f1003, %f1002, %p644;
	ld.global.f32 	%f1006, [%rd5+82688];
	setp.lt.f32 	%p645, %f1006, %f1004;
	selp.f32 	%f1007, %f1006, %f1004, %p645;
	setp.gt.f32 	%p646, %f1006, %f1005;
	selp.f32 	%f1008, %f1006, %f1005, %p646;
	ld.global.f32 	%f1009, [%rd5+82944];
	setp.lt.f32 	%p647, %f1009, %f1007;
	selp.f32 	%f1010, %f1009, %f1007, %p647;
	setp.gt.f32 	%p648, %f1009, %f1008;
	selp.f32 	%f1011, %f1009, %f1008, %p648;
	ld.global.f32 	%f1012, [%rd5+83200];
	setp.lt.f32 	%p649, %f1012, %f1010;
	selp.f32 	%f1013, %f1012, %f1010, %p649;
	setp.gt.f32 	%p650, %f1012, %f1011;
	selp.f32 	%f1014, %f1012, %f1011, %p650;
	ld.global.f32 	%f1015, [%rd5+83456];
	setp.lt.f32 	%p651, %f1015, %f1013;
	selp.f32 	%f1016, %f1015, %f1013, %p651;
	setp.gt.f32 	%p652, %f1015, %f1014;
	selp.f32 	%f1017, %f1015, %f1014, %p652;
	ld.global.f32 	%f1018, [%rd5+83712];
	setp.lt.f32 	%p653, %f1018, %f1016;
	selp.f32 	%f1019, %f1018, %f1016, %p653;
	setp.gt.f32 	%p654, %f1018, %f1017;
	selp.f32 	%f1020, %f1018, %f1017, %p654;
	ld.global.f32 	%f1021, [%rd5+83968];
	setp.lt.f32 	%p655, %f1021, %f1019;
	selp.f32 	%f1022, %f1021, %f1019, %p655;
	setp.gt.f32 	%p656, %f1021, %f1020;
	selp.f32 	%f1023, %f1021, %f1020, %p656;
	ld.global.f32 	%f1024, [%rd5+84224];
	setp.lt.f32 	%p657, %f1024, %f1022;
	selp.f32 	%f1025, %f1024, %f1022, %p657;
	setp.gt.f32 	%p658, %f1024, %f1023;
	selp.f32 	%f1026, %f1024, %f1023, %p658;
	ld.global.f32 	%f1027, [%rd5+84480];
	setp.lt.f32 	%p659, %f1027, %f1025;
	selp.f32 	%f1028, %f1027, %f1025, %p659;
	setp.gt.f32 	%p660, %f1027, %f1026;
	selp.f32 	%f1029, %f1027, %f1026, %p660;
	ld.global.f32 	%f1030, [%rd5+84736];
	setp.lt.f32 	%p661, %f1030, %f1028;
	selp.f32 	%f1031, %f1030, %f1028, %p661;
	setp.gt.f32 	%p662, %f1030, %f1029;
	selp.f32 	%f1032, %f1030, %f1029, %p662;
	ld.global.f32 	%f1033, [%rd5+84992];
	setp.lt.f32 	%p663, %f1033, %f1031;
	selp.f32 	%f1034, %f1033, %f1031, %p663;
	setp.gt.f32 	%p664, %f1033, %f1032;
	selp.f32 	%f1035, %f1033, %f1032, %p664;
	ld.global.f32 	%f1036, [%rd5+85248];
	setp.lt.f32 	%p665, %f1036, %f1034;
	selp.f32 	%f1037, %f1036, %f1034, %p665;
	setp.gt.f32 	%p666, %f1036, %f1035;
	selp.f32 	%f1038, %f1036, %f1035, %p666;
	ld.global.f32 	%f1039, [%rd5+85504];
	setp.lt.f32 	%p667, %f1039, %f1037;
	selp.f32 	%f1040, %f1039, %f1037, %p667;
	setp.gt.f32 	%p668, %f1039, %f1038;
	selp.f32 	%f1041, %f1039, %f1038, %p668;
	ld.global.f32 	%f1042, [%rd5+85760];
	setp.lt.f32 	%p669, %f1042, %f1040;
	selp.f32 	%f1043, %f1042, %f1040, %p669;
	setp.gt.f32 	%p670, %f1042, %f1041;
	selp.f32 	%f1044, %f1042, %f1041, %p670;
	ld.global.f32 	%f1045, [%rd5+86016];
	setp.lt.f32 	%p671, %f1045, %f1043;
	selp.f32 	%f1046, %f1045, %f1043, %p671;
	setp.gt.f32 	%p672, %f1045, %f1044;
	selp.f32 	%f1047, %f1045, %f1044, %p672;
	ld.global.f32 	%f1048, [%rd5+86272];
	setp.lt.f32 	%p673, %f1048, %f1046;
	selp.f32 	%f1049, %f1048, %f1046, %p673;
	setp.gt.f32 	%p674, %f1048, %f1047;
	selp.f32 	%f1050, %f1048, %f1047, %p674;
	ld.global.f32 	%f1051, [%rd5+86528];
	setp.lt.f32 	%p675, %f1051, %f1049;
	selp.f32 	%f1052, %f1051, %f1049, %p675;
	setp.gt.f32 	%p676, %f1051, %f1050;
	selp.f32 	%f1053, %f1051, %f1050, %p676;
	ld.global.f32 	%f1054, [%rd5+86784];
	setp.lt.f32 	%p677, %f1054, %f1052;
	selp.f32 	%f1055, %f1054, %f1052, %p677;
	setp.gt.f32 	%p678, %f1054, %f1053;
	selp.f32 	%f1056, %f1054, %f1053, %p678;
	ld.global.f32 	%f1057, [%rd5+87040];
	setp.lt.f32 	%p679, %f1057, %f1055;
	selp.f32 	%f1058, %f1057, %f1055, %p679;
	setp.gt.f32 	%p680, %f1057, %f1056;
	selp.f32 	%f1059, %f1057, %f1056, %p680;
	ld.global.f32 	%f1060, [%rd5+87296];
	setp.lt.f32 	%p681, %f1060, %f1058;
	selp.f32 	%f1061, %f1060, %f1058, %p681;
	setp.gt.f32 	%p682, %f1060, %f1059;
	selp.f32 	%f1062, %f1060, %f1059, %p682;
	ld.global.f32 	%f1063, [%rd5+87552];
	setp.lt.f32 	%p683, %f1063, %f1061;
	selp.f32 	%f1064, %f1063, %f1061, %p683;
	setp.gt.f32 	%p684, %f1063, %f1062;
	selp.f32 	%f1065, %f1063, %f1062, %p684;
	ld.global.f32 	%f1066, [%rd5+87808];
	setp.lt.f32 	%p685, %f1066, %f1064;
	selp.f32 	%f1067, %f1066, %f1064, %p685;
	setp.gt.f32 	%p686, %f1066, %f1065;
	selp.f32 	%f1068, %f1066, %f1065, %p686;
	ld.global.f32 	%f1069, [%rd5+88064];
	setp.lt.f32 	%p687, %f1069, %f1067;
	selp.f32 	%f1070, %f1069, %f1067, %p687;
	setp.gt.f32 	%p688, %f1069, %f1068;
	selp.f32 	%f1071, %f1069, %f1068, %p688;
	ld.global.f32 	%f1072, [%rd5+88320];
	setp.lt.f32 	%p689, %f1072, %f1070;
	selp.f32 	%f1073, %f1072, %f1070, %p689;
	setp.gt.f32 	%p690, %f1072, %f1071;
	selp.f32 	%f1074, %f1072, %f1071, %p690;
	ld.global.f32 	%f1075, [%rd5+88576];
	setp.lt.f32 	%p691, %f1075, %f1073;
	selp.f32 	%f1076, %f1075, %f1073, %p691;
	setp.gt.f32 	%p692, %f1075, %f1074;
	selp.f32 	%f1077, %f1075, %f1074, %p692;
	ld.global.f32 	%f1078, [%rd5+88832];
	setp.lt.f32 	%p693, %f1078, %f1076;
	selp.f32 	%f1079, %f1078, %f1076, %p693;
	setp.gt.f32 	%p694, %f1078, %f1077;
	selp.f32 	%f1080, %f1078, %f1077, %p694;
	ld.global.f32 	%f1081, [%rd5+89088];
	setp.lt.f32 	%p695, %f1081, %f1079;
	selp.f32 	%f1082, %f1081, %f1079, %p695;
	setp.gt.f32 	%p696, %f1081, %f1080;
	selp.f32 	%f1083, %f1081, %f1080, %p696;
	ld.global.f32 	%f1084, [%rd5+89344];
	setp.lt.f32 	%p697, %f1084, %f1082;
	selp.f32 	%f1085, %f1084, %f1082, %p697;
	setp.gt.f32 	%p698, %f1084, %f1083;
	selp.f32 	%f1086, %f1084, %f1083, %p698;
	ld.global.f32 	%f1087, [%rd5+89600];
	setp.lt.f32 	%p699, %f1087, %f1085;
	selp.f32 	%f1088, %f1087, %f1085, %p699;
	setp.gt.f32 	%p700, %f1087, %f1086;
	selp.f32 	%f1089, %f1087, %f1086, %p700;
	ld.global.f32 	%f1090, [%rd5+89856];
	setp.lt.f32 	%p701, %f1090, %f1088;
	selp.f32 	%f1091, %f1090, %f1088, %p701;
	setp.gt.f32 	%p702, %f1090, %f1089;
	selp.f32 	%f1092, %f1090, %f1089, %p702;
	ld.global.f32 	%f1093, [%rd5+90112];
	setp.lt.f32 	%p703, %f1093, %f1091;
	selp.f32 	%f1094, %f1093, %f1091, %p703;
	setp.gt.f32 	%p704, %f1093, %f1092;
	selp.f32 	%f1095, %f1093, %f1092, %p704;
	ld.global.f32 	%f1096, [%rd5+90368];
	setp.lt.f32 	%p705, %f1096, %f1094;
	selp.f32 	%f1097, %f1096, %f1094, %p705;
	setp.gt.f32 	%p706, %f1096, %f1095;
	selp.f32 	%f1098, %f1096, %f1095, %p706;
	ld.global.f32 	%f1099, [%rd5+90624];
	setp.lt.f32 	%p707, %f1099, %f1097;
	selp.f32 	%f1100, %f1099, %f1097, %p707;
	setp.gt.f32 	%p708, %f1099, %f1098;
	selp.f32 	%f1101, %f1099, %f1098, %p708;
	ld.global.f32 	%f1102, [%rd5+90880];
	setp.lt.f32 	%p709, %f1102, %f1100;
	selp.f32 	%f1103, %f1102, %f1100, %p709;
	setp.gt.f32 	%p710, %f1102, %f1101;
	selp.f32 	%f1104, %f1102, %f1101, %p710;
	ld.global.f32 	%f1105, [%rd5+91136];
	setp.lt.f32 	%p711, %f1105, %f1103;
	selp.f32 	%f1106, %f1105, %f1103, %p711;
	setp.gt.f32 	%p712, %f1105, %f1104;
	selp.f32 	%f1107, %f1105, %f1104, %p712;
	ld.global.f32 	%f1108, [%rd5+91392];
	setp.lt.f32 	%p713, %f1108, %f1106;
	selp.f32 	%f1109, %f1108, %f1106, %p713;
	setp.gt.f32 	%p714, %f1108, %f1107;
	selp.f32 	%f1110, %f1108, %f1107, %p714;
	ld.global.f32 	%f1111, [%rd5+91648];
	setp.lt.f32 	%p715, %f1111, %f1109;
	selp.f32 	%f1112, %f1111, %f1109, %p715;
	setp.gt.f32 	%p716, %f1111, %f1110;
	selp.f32 	%f1113, %f1111, %f1110, %p716;
	ld.global.f32 	%f1114, [%rd5+91904];
	setp.lt.f32 	%p717, %f1114, %f1112;
	selp.f32 	%f1115, %f1114, %f1112, %p717;
	setp.gt.f32 	%p718, %f1114, %f1113;
	selp.f32 	%f1116, %f1114, %f1113, %p718;
	ld.global.f32 	%f1117, [%rd5+92160];
	setp.lt.f32 	%p719, %f1117, %f1115;
	selp.f32 	%f1118, %f1117, %f1115, %p719;
	setp.gt.f32 	%p720, %f1117, %f1116;
	selp.f32 	%f1119, %f1117, %f1116, %p720;
	ld.global.f32 	%f1120, [%rd5+92416];
	setp.lt.f32 	%p721, %f1120, %f1118;
	selp.f32 	%f1121, %f1120, %f1118, %p721;
	setp.gt.f32 	%p722, %f1120, %f1119;
	selp.f32 	%f1122, %f1120, %f1119, %p722;
	ld.global.f32 	%f1123, [%rd5+92672];
	setp.lt.f32 	%p723, %f1123, %f1121;
	selp.f32 	%f1124, %f1123, %f1121, %p723;
	setp.gt.f32 	%p724, %f1123, %f1122;
	selp.f32 	%f1125, %f1123, %f1122, %p724;
	ld.global.f32 	%f1126, [%rd5+92928];
	setp.lt.f32 	%p725, %f1126, %f1124;
	selp.f32 	%f1127, %f1126, %f1124, %p725;
	setp.gt.f32 	%p726, %f1126, %f1125;
	selp.f32 	%f1128, %f1126, %f1125, %p726;
	ld.global.f32 	%f1129, [%rd5+93184];
	setp.lt.f32 	%p727, %f1129, %f1127;
	selp.f32 	%f1130, %f1129, %f1127, %p727;
	setp.gt.f32 	%p728, %f1129, %f1128;
	selp.f32 	%f1131, %f1129, %f1128, %p728;
	ld.global.f32 	%f1132, [%rd5+93440];
	setp.lt.f32 	%p729, %f1132, %f1130;
	selp.f32 	%f1133, %f1132, %f1130, %p729;
	setp.gt.f32 	%p730, %f1132, %f1131;
	selp.f32 	%f1134, %f1132, %f1131, %p730;
	ld.global.f32 	%f1135, [%rd5+93696];
	setp.lt.f32 	%p731, %f1135, %f1133;
	selp.f32 	%f1136, %f1135, %f1133, %p731;
	setp.gt.f32 	%p732, %f1135, %f1134;
	selp.f32 	%f1137, %f1135, %f1134, %p732;
	ld.global.f32 	%f1138, [%rd5+93952];
	setp.lt.f32 	%p733, %f1138, %f1136;
	selp.f32 	%f1139, %f1138, %f1136, %p733;
	setp.gt.f32 	%p734, %f1138, %f1137;
	selp.f32 	%f1140, %f1138, %f1137, %p734;
	ld.global.f32 	%f1141, [%rd5+94208];
	setp.lt.f32 	%p735, %f1141, %f1139;
	selp.f32 	%f1142, %f1141, %f1139, %p735;
	setp.gt.f32 	%p736, %f1141, %f1140;
	selp.f32 	%f1143, %f1141, %f1140, %p736;
	ld.global.f32 	%f1144, [%rd5+94464];
	setp.lt.f32 	%p737, %f1144, %f1142;
	selp.f32 	%f1145, %f1144, %f1142, %p737;
	setp.gt.f32 	%p738, %f1144, %f1143;
	selp.f32 	%f1146, %f1144, %f1143, %p738;
	ld.global.f32 	%f1147, [%rd5+94720];
	setp.lt.f32 	%p739, %f1147, %f1145;
	selp.f32 	%f1148, %f1147, %f1145, %p739;
	setp.gt.f32 	%p740, %f1147, %f1146;
	selp.f32 	%f1149, %f1147, %f1146, %p740;
	ld.global.f32 	%f1150, [%rd5+94976];
	setp.lt.f32 	%p741, %f1150, %f1148;
	selp.f32 	%f1151, %f1150, %f1148, %p741;
	setp.gt.f32 	%p742, %f1150, %f1149;
	selp.f32 	%f1152, %f1150, %f1149, %p742;
	ld.global.f32 	%f1153, [%rd5+95232];
	setp.lt.f32 	%p743, %f1153, %f1151;
	selp.f32 	%f1154, %f1153, %f1151, %p743;
	setp.gt.f32 	%p744, %f1153, %f1152;
	selp.f32 	%f1155, %f1153, %f1152, %p744;
	ld.global.f32 	%f1156, [%rd5+95488];
	setp.lt.f32 	%p745, %f1156, %f1154;
	selp.f32 	%f1157, %f1156, %f1154, %p745;
	setp.gt.f32 	%p746, %f1156, %f1155;
	selp.f32 	%f1158, %f1156, %f1155, %p746;
	ld.global.f32 	%f1159, [%rd5+95744];
	setp.lt.f32 	%p747, %f1159, %f1157;
	selp.f32 	%f1160, %f1159, %f1157, %p747;
	setp.gt.f32 	%p748, %f1159, %f1158;
	selp.f32 	%f1161, %f1159, %f1158, %p748;
	ld.global.f32 	%f1162, [%rd5+96000];
	setp.lt.f32 	%p749, %f1162, %f1160;
	selp.f32 	%f1163, %f1162, %f1160, %p749;
	setp.gt.f32 	%p750, %f1162, %f1161;
	selp.f32 	%f1164, %f1162, %f1161, %p750;
	ld.global.f32 	%f1165, [%rd5+96256];
	setp.lt.f32 	%p751, %f1165, %f1163;
	selp.f32 	%f1166, %f1165, %f1163, %p751;
	setp.gt.f32 	%p752, %f1165, %f1164;
	selp.f32 	%f1167, %f1165, %f1164, %p752;
	ld.global.f32 	%f1168, [%rd5+96512];
	setp.lt.f32 	%p753, %f1168, %f1166;
	selp.f32 	%f1169, %f1168, %f1166, %p753;
	setp.gt.f32 	%p754, %f1168, %f1167;
	selp.f32 	%f1170, %f1168, %f1167, %p754;
	ld.global.f32 	%f1171, [%rd5+96768];
	setp.lt.f32 	%p755, %f1171, %f1169;
	selp.f32 	%f1172, %f1171, %f1169, %p755;
	setp.gt.f32 	%p756, %f1171, %f1170;
	selp.f32 	%f1173, %f1171, %f1170, %p756;
	ld.global.f32 	%f1174, [%rd5+97024];
	setp.lt.f32 	%p757, %f1174, %f1172;
	selp.f32 	%f1175, %f1174, %f1172, %p757;
	setp.gt.f32 	%p758, %f1174, %f1173;
	selp.f32 	%f1176, %f1174, %f1173, %p758;
	ld.global.f32 	%f1177, [%rd5+97280];
	setp.lt.f32 	%p759, %f1177, %f1175;
	selp.f32 	%f1178, %f1177, %f1175, %p759;
	setp.gt.f32 	%p760, %f1177, %f1176;
	selp.f32 	%f1179, %f1177, %f1176, %p760;
	ld.global.f32 	%f1180, [%rd5+97536];
	setp.lt.f32 	%p761, %f1180, %f1178;
	selp.f32 	%f1181, %f1180, %f1178, %p761;
	setp.gt.f32 	%p762, %f1180, %f1179;
	selp.f32 	%f1182, %f1180, %f1179, %p762;
	ld.global.f32 	%f1183, [%rd5+97792];
	setp.lt.f32 	%p763, %f1183, %f1181;
	selp.f32 	%f1184, %f1183, %f1181, %p763;
	setp.gt.f32 	%p764, %f1183, %f1182;
	selp.f32 	%f1185, %f1183, %f1182, %p764;
	ld.global.f32 	%f1186, [%rd5+98048];
	setp.lt.f32 	%p765, %f1186, %f1184;
	selp.f32 	%f1187, %f1186, %f1184, %p765;
	setp.gt.f32 	%p766, %f1186, %f1185;
	selp.f32 	%f1188, %f1186, %f1185, %p766;
	ld.global.f32 	%f1189, [%rd5+98304];
	setp.lt.f32 	%p767, %f1189, %f1187;
	selp.f32 	%f1190, %f1189, %f1187, %p767;
	setp.gt.f32 	%p768, %f1189, %f1188;
	selp.f32 	%f1191, %f1189, %f1188, %p768;
	ld.global.f32 	%f1192, [%rd5+98560];
	setp.lt.f32 	%p769, %f1192, %f1190;
	selp.f32 	%f1193, %f1192, %f1190, %p769;
	setp.gt.f32 	%p770, %f1192, %f1191;
	selp.f32 	%f1194, %f1192, %f1191, %p770;
	ld.global.f32 	%f1195, [%rd5+98816];
	setp.lt.f32 	%p771, %f1195, %f1193;
	selp.f32 	%f1196, %f1195, %f1193, %p771;
	setp.gt.f32 	%p772, %f1195, %f1194;
	selp.f32 	%f1197, %f1195, %f1194, %p772;
	ld.global.f32 	%f1198, [%rd5+99072];
	setp.lt.f32 	%p773, %f1198, %f1196;
	selp.f32 	%f1199, %f1198, %f1196, %p773;
	setp.gt.f32 	%p774, %f1198, %f1197;
	selp.f32 	%f1200, %f1198, %f1197, %p774;
	ld.global.f32 	%f1201, [%rd5+99328];
	setp.lt.f32 	%p775, %f1201, %f1199;
	selp.f32 	%f1202, %f1201, %f1199, %p775;
	setp.gt.f32 	%p776, %f1201, %f1200;
	selp.f32 	%f1203, %f1201, %f1200, %p776;
	ld.global.f32 	%f1204, [%rd5+99584];
	setp.lt.f32 	%p777, %f1204, %f1202;
	selp.f32 	%f1205, %f1204, %f1202, %p777;
	setp.gt.f32 	%p778, %f1204, %f1203;
	selp.f32 	%f1206, %f1204, %f1203, %p778;
	ld.global.f32 	%f1207, [%rd5+99840];
	setp.lt.f32 	%p779, %f1207, %f1205;
	selp.f32 	%f1208, %f1207, %f1205, %p779;
	setp.gt.f32 	%p780, %f1207, %f1206;
	selp.f32 	%f1209, %f1207, %f1206, %p780;
	ld.global.f32 	%f1210, [%rd5+100096];
	setp.lt.f32 	%p781, %f1210, %f1208;
	selp.f32 	%f1211, %f1210, %f1208, %p781;
	setp.gt.f32 	%p782, %f1210, %f1209;
	selp.f32 	%f1212, %f1210, %f1209, %p782;
	ld.global.f32 	%f1213, [%rd5+100352];
	setp.lt.f32 	%p783, %f1213, %f1211;
	selp.f32 	%f1214, %f1213, %f1211, %p783;
	setp.gt.f32 	%p784, %f1213, %f1212;
	selp.f32 	%f1215, %f1213, %f1212, %p784;
	ld.global.f32 	%f1216, [%rd5+100608];
	setp.lt.f32 	%p785, %f1216, %f1214;
	selp.f32 	%f1217, %f1216, %f1214, %p785;
	setp.gt.f32 	%p786, %f1216, %f1215;
	selp.f32 	%f1218, %f1216, %f1215, %p786;
	ld.global.f32 	%f1219, [%rd5+100864];
	setp.lt.f32 	%p787, %f1219, %f1217;
	selp.f32 	%f1220, %f1219, %f1217, %p787;
	setp.gt.f32 	%p788, %f1219, %f1218;
	selp.f32 	%f1221, %f1219, %f1218, %p788;
	ld.global.f32 	%f1222, [%rd5+101120];
	setp.lt.f32 	%p789, %f1222, %f1220;
	selp.f32 	%f1223, %f1222, %f1220, %p789;
	setp.gt.f32 	%p790, %f1222, %f1221;
	selp.f32 	%f1224, %f1222, %f1221, %p790;
	ld.global.f32 	%f1225, [%rd5+101376];
	setp.lt.f32 	%p791, %f1225, %f1223;
	selp.f32 	%f1226, %f1225, %f1223, %p791;
	setp.gt.f32 	%p792, %f1225, %f1224;
	selp.f32 	%f1227, %f1225, %f1224, %p792;
	ld.global.f32 	%f1228, [%rd5+101632];
	setp.lt.f32 	%p793, %f1228, %f1226;
	selp.f32 	%f1229, %f1228, %f1226, %p793;
	setp.gt.f32 	%p794, %f1228, %f1227;
	selp.f32 	%f1230, %f1228, %f1227, %p794;
	ld.global.f32 	%f1231, [%rd5+101888];
	setp.lt.f32 	%p795, %f1231, %f1229;
	selp.f32 	%f1232, %f1231, %f1229, %p795;
	setp.gt.f32 	%p796, %f1231, %f1230;
	selp.f32 	%f1233, %f1231, %f1230, %p796;
	ld.global.f32 	%f1234, [%rd5+102144];
	setp.lt.f32 	%p797, %f1234, %f1232;
	selp.f32 	%f1235, %f1234, %f1232, %p797;
	setp.gt.f32 	%p798, %f1234, %f1233;
	selp.f32 	%f1236, %f1234, %f1233, %p798;
	ld.global.f32 	%f1237, [%rd5+102400];
	setp.lt.f32 	%p799, %f1237, %f1235;
	selp.f32 	%f1238, %f1237, %f1235, %p799;
	setp.gt.f32 	%p800, %f1237, %f1236;
	selp.f32 	%f1239, %f1237, %f1236, %p800;
	ld.global.f32 	%f1240, [%rd5+102656];
	setp.lt.f32 	%p801, %f1240, %f1238;
	selp.f32 	%f1241, %f1240, %f1238, %p801;
	setp.gt.f32 	%p802, %f1240, %f1239;
	selp.f32 	%f1242, %f1240, %f1239, %p802;
	ld.global.f32 	%f1243, [%rd5+102912];
	setp.lt.f32 	%p803, %f1243, %f1241;
	selp.f32 	%f1244, %f1243, %f1241, %p803;
	setp.gt.f32 	%p804, %f1243, %f1242;
	selp.f32 	%f1245, %f1243, %f1242, %p804;
	ld.global.f32 	%f1246, [%rd5+103168];
	setp.lt.f32 	%p805, %f1246, %f1244;
	selp.f32 	%f1247, %f1246, %f1244, %p805;
	setp.gt.f32 	%p806, %f1246, %f1245;
	selp.f32 	%f1248, %f1246, %f1245, %p806;
	ld.global.f32 	%f1249, [%rd5+103424];
	setp.lt.f32 	%p807, %f1249, %f1247;
	selp.f32 	%f1250, %f1249, %f1247, %p807;
	setp.gt.f32 	%p808, %f1249, %f1248;
	selp.f32 	%f1251, %f1249, %f1248, %p808;
	ld.global.f32 	%f1252, [%rd5+103680];
	setp.lt.f32 	%p809, %f1252, %f1250;
	selp.f32 	%f1253, %f1252, %f1250, %p809;
	setp.gt.f32 	%p810, %f1252, %f1251;
	selp.f32 	%f1254, %f1252, %f1251, %p810;
	ld.global.f32 	%f1255, [%rd5+103936];
	setp.lt.f32 	%p811, %f1255, %f1253;
	selp.f32 	%f1256, %f1255, %f1253, %p811;
	setp.gt.f32 	%p812, %f1255, %f1254;
	selp.f32 	%f1257, %f1255, %f1254, %p812;
	ld.global.f32 	%f1258, [%rd5+104192];
	setp.lt.f32 	%p813, %f1258, %f1256;
	selp.f32 	%f1259, %f1258, %f1256, %p813;
	setp.gt.f32 	%p814, %f1258, %f1257;
	selp.f32 	%f1260, %f1258, %f1257, %p814;
	ld.global.f32 	%f1261, [%rd5+104448];
	setp.lt.f32 	%p815, %f1261, %f1259;
	selp.f32 	%f1262, %f1261, %f1259, %p815;
	setp.gt.f32 	%p816, %f1261, %f1260;
	selp.f32 	%f1263, %f1261, %f1260, %p816;
	ld.global.f32 	%f1264, [%rd5+104704];
	setp.lt.f32 	%p817, %f1264, %f1262;
	selp.f32 	%f1265, %f1264, %f1262, %p817;
	setp.gt.f32 	%p818, %f1264, %f1263;
	selp.f32 	%f1266, %f1264, %f1263, %p818;
	ld.global.f32 	%f1267, [%rd5+104960];
	setp.lt.f32 	%p819, %f1267, %f1265;
	selp.f32 	%f1268, %f1267, %f1265, %p819;
	setp.gt.f32 	%p820, %f1267, %f1266;
	selp.f32 	%f1269, %f1267, %f1266, %p820;
	ld.global.f32 	%f1270, [%rd5+105216];
	setp.lt.f32 	%p821, %f1270, %f1268;
	selp.f32 	%f1271, %f1270, %f1268, %p821;
	setp.gt.f32 	%p822, %f1270, %f1269;
	selp.f32 	%f1272, %f1270, %f1269, %p822;
	ld.global.f32 	%f1273, [%rd5+105472];
	setp.lt.f32 	%p823, %f1273, %f1271;
	selp.f32 	%f1274, %f1273, %f1271, %p823;
	setp.gt.f32 	%p824, %f1273, %f1272;
	selp.f32 	%f1275, %f1273, %f1272, %p824;
	ld.global.f32 	%f1276, [%rd5+105728];
	setp.lt.f32 	%p825, %f1276, %f1274;
	selp.f32 	%f1277, %f1276, %f1274, %p825;
	setp.gt.f32 	%p826, %f1276, %f1275;
	selp.f32 	%f1278, %f1276, %f1275, %p826;
	ld.global.f32 	%f1279, [%rd5+105984];
	setp.lt.f32 	%p827, %f1279, %f1277;
	selp.f32 	%f1280, %f1279, %f1277, %p827;
	setp.gt.f32 	%p828, %f1279, %f1278;
	selp.f32 	%f1281, %f1279, %f1278, %p828;
	ld.global.f32 	%f1282, [%rd5+106240];
	setp.lt.f32 	%p829, %f1282, %f1280;
	selp.f32 	%f1283, %f1282, %f1280, %p829;
	setp.gt.f32 	%p830, %f1282, %f1281;
	selp.f32 	%f1284, %f1282, %f1281, %p830;
	ld.global.f32 	%f1285, [%rd5+106496];
	setp.lt.f32 	%p831, %f1285, %f1283;
	selp.f32 	%f1286, %f1285, %f1283, %p831;
	setp.gt.f32 	%p832, %f1285, %f1284;
	selp.f32 	%f1287, %f1285, %f1284, %p832;
	ld.global.f32 	%f1288, [%rd5+106752];
	setp.lt.f32 	%p833, %f1288, %f1286;
	selp.f32 	%f1289, %f1288, %f1286, %p833;
	setp.gt.f32 	%p834, %f1288, %f1287;
	selp.f32 	%f1290, %f1288, %f1287, %p834;
	ld.global.f32 	%f1291, [%rd5+107008];
	setp.lt.f32 	%p835, %f1291, %f1289;
	selp.f32 	%f1292, %f1291, %f1289, %p835;
	setp.gt.f32 	%p836, %f1291, %f1290;
	selp.f32 	%f1293, %f1291, %f1290, %p836;
	ld.global.f32 	%f1294, [%rd5+107264];
	setp.lt.f32 	%p837, %f1294, %f1292;
	selp.f32 	%f1295, %f1294, %f1292, %p837;
	setp.gt.f32 	%p838, %f1294, %f1293;
	selp.f32 	%f1296, %f1294, %f1293, %p838;
	ld.global.f32 	%f1297, [%rd5+107520];
	setp.lt.f32 	%p839, %f1297, %f1295;
	selp.f32 	%f1298, %f1297, %f1295, %p839;
	setp.gt.f32 	%p840, %f1297, %f1296;
	selp.f32 	%f1299, %f1297, %f1296, %p840;
	ld.global.f32 	%f1300, [%rd5+107776];
	setp.lt.f32 	%p841, %f1300, %f1298;
	selp.f32 	%f1301, %f1300, %f1298, %p841;
	setp.gt.f32 	%p842, %f1300, %f1299;
	selp.f32 	%f1302, %f1300, %f1299, %p842;
	ld.global.f32 	%f1303, [%rd5+108032];
	setp.lt.f32 	%p843, %f1303, %f1301;
	selp.f32 	%f1304, %f1303, %f1301, %p843;
	setp.gt.f32 	%p844, %f1303, %f1302;
	selp.f32 	%f1305, %f1303, %f1302, %p844;
	ld.global.f32 	%f1306, [%rd5+108288];
	setp.lt.f32 	%p845, %f1306, %f1304;
	selp.f32 	%f1307, %f1306, %f1304, %p845;
	setp.gt.f32 	%p846, %f1306, %f1305;
	selp.f32 	%f1308, %f1306, %f1305, %p846;
	ld.global.f32 	%f1309, [%rd5+108544];
	setp.lt.f32 	%p847, %f1309, %f1307;
	selp.f32 	%f1310, %f1309, %f1307, %p847;
	setp.gt.f32 	%p848, %f1309, %f1308;
	selp.f32 	%f1311, %f1309, %f1308, %p848;
	ld.global.f32 	%f1312, [%rd5+108800];
	setp.lt.f32 	%p849, %f1312, %f1310;
	selp.f32 	%f1313, %f1312, %f1310, %p849;
	setp.gt.f32 	%p850, %f1312, %f1311;
	selp.f32 	%f1314, %f1312, %f1311, %p850;
	ld.global.f32 	%f1315, [%rd5+109056];
	setp.lt.f32 	%p851, %f1315, %f1313;
	selp.f32 	%f1316, %f1315, %f1313, %p851;
	setp.gt.f32 	%p852, %f1315, %f1314;
	selp.f32 	%f1317, %f1315, %f1314, %p852;
	ld.global.f32 	%f1318, [%rd5+109312];
	setp.lt.f32 	%p853, %f1318, %f1316;
	selp.f32 	%f1319, %f1318, %f1316, %p853;
	setp.gt.f32 	%p854, %f1318, %f1317;
	selp.f32 	%f1320, %f1318, %f1317, %p854;
	ld.global.f32 	%f1321, [%rd5+109568];
	setp.lt.f32 	%p855, %f1321, %f1319;
	selp.f32 	%f1322, %f1321, %f1319, %p855;
	setp.gt.f32 	%p856, %f1321, %f1320;
	selp.f32 	%f1323, %f1321, %f1320, %p856;
	ld.global.f32 	%f1324, [%rd5+109824];
	setp.lt.f32 	%p857, %f1324, %f1322;
	selp.f32 	%f1325, %f1324, %f1322, %p857;
	setp.gt.f32 	%p858, %f1324, %f1323;
	selp.f32 	%f1326, %f1324, %f1323, %p858;
	ld.global.f32 	%f1327, [%rd5+110080];
	setp.lt.f32 	%p859, %f1327, %f1325;
	selp.f32 	%f1328, %f1327, %f1325, %p859;
	setp.gt.f32 	%p860, %f1327, %f1326;
	selp.f32 	%f1329, %f1327, %f1326, %p860;
	ld.global.f32 	%f1330, [%rd5+110336];
	setp.lt.f32 	%p861, %f1330, %f1328;
	selp.f32 	%f1331, %f1330, %f1328, %p861;
	setp.gt.f32 	%p862, %f1330, %f1329;
	selp.f32 	%f1332, %f1330, %f1329, %p862;
	ld.global.f32 	%f1333, [%rd5+110592];
	setp.lt.f32 	%p863, %f1333, %f1331;
	selp.f32 	%f1334, %f1333, %f1331, %p863;
	setp.gt.f32 	%p864, %f1333, %f1332;
	selp.f32 	%f1335, %f1333, %f1332, %p864;
	ld.global.f32 	%f1336, [%rd5+110848];
	setp.lt.f32 	%p865, %f1336, %f1334;
	selp.f32 	%f1337, %f1336, %f1334, %p865;
	setp.gt.f32 	%p866, %f1336, %f1335;
	selp.f32 	%f1338, %f1336, %f1335, %p866;
	ld.global.f32 	%f1339, [%rd5+111104];
	setp.lt.f32 	%p867, %f1339, %f1337;
	selp.f32 	%f1340, %f1339, %f1337, %p867;
	setp.gt.f32 	%p868, %f1339, %f1338;
	selp.f32 	%f1341, %f1339, %f1338, %p868;
	ld.global.f32 	%f1342, [%rd5+111360];
	setp.lt.f32 	%p869, %f1342, %f1340;
	selp.f32 	%f1343, %f1342, %f1340, %p869;
	setp.gt.f32 	%p870, %f1342, %f1341;
	selp.f32 	%f1344, %f1342, %f1341, %p870;
	ld.global.f32 	%f1345, [%rd5+111616];
	setp.lt.f32 	%p871, %f1345, %f1343;
	selp.f32 	%f1346, %f1345, %f1343, %p871;
	setp.gt.f32 	%p872, %f1345, %f1344;
	selp.f32 	%f1347, %f1345, %f1344, %p872;
	ld.global.f32 	%f1348, [%rd5+111872];
	setp.lt.f32 	%p873, %f1348, %f1346;
	selp.f32 	%f1349, %f1348, %f1346, %p873;
	setp.gt.f32 	%p874, %f1348, %f1347;
	selp.f32 	%f1350, %f1348, %f1347, %p874;
	ld.global.f32 	%f1351, [%rd5+112128];
	setp.lt.f32 	%p875, %f1351, %f1349;
	selp.f32 	%f1352, %f1351, %f1349, %p875;
	setp.gt.f32 	%p876, %f1351, %f1350;
	selp.f32 	%f1353, %f1351, %f1350, %p876;
	ld.global.f32 	%f1354, [%rd5+112384];
	setp.lt.f32 	%p877, %f1354, %f1352;
	selp.f32 	%f1355, %f1354, %f1352, %p877;
	setp.gt.f32 	%p878, %f1354, %f1353;
	selp.f32 	%f1356, %f1354, %f1353, %p878;
	ld.global.f32 	%f1357, [%rd5+112640];
	setp.lt.f32 	%p879, %f1357, %f1355;
	selp.f32 	%f1358, %f1357, %f1355, %p879;
	setp.gt.f32 	%p880, %f1357, %f1356;
	selp.f32 	%f1359, %f1357, %f1356, %p880;
	ld.global.f32 	%f1360, [%rd5+112896];
	setp.lt.f32 	%p881, %f1360, %f1358;
	selp.f32 	%f1361, %f1360, %f1358, %p881;
	setp.gt.f32 	%p882, %f1360, %f1359;
	selp.f32 	%f1362, %f1360, %f1359, %p882;
	ld.global.f32 	%f1363, [%rd5+113152];
	setp.lt.f32 	%p883, %f1363, %f1361;
	selp.f32 	%f1364, %f1363, %f1361, %p883;
	setp.gt.f32 	%p884, %f1363, %f1362;
	selp.f32 	%f1365, %f1363, %f1362, %p884;
	ld.global.f32 	%f1366, [%rd5+113408];
	setp.lt.f32 	%p885, %f1366, %f1364;
	selp.f32 	%f1367, %f1366, %f1364, %p885;
	setp.gt.f32 	%p886, %f1366, %f1365;
	selp.f32 	%f1368, %f1366, %f1365, %p886;
	ld.global.f32 	%f1369, [%rd5+113664];
	setp.lt.f32 	%p887, %f1369, %f1367;
	selp.f32 	%f1370, %f1369, %f1367, %p887;
	setp.gt.f32 	%p888, %f1369, %f1368;
	selp.f32 	%f1371, %f1369, %f1368, %p888;
	ld.global.f32 	%f1372, [%rd5+113920];
	setp.lt.f32 	%p889, %f1372, %f1370;
	selp.f32 	%f1373, %f1372, %f1370, %p889;
	setp.gt.f32 	%p890, %f1372, %f1371;
	selp.f32 	%f1374, %f1372, %f1371, %p890;
	ld.global.f32 	%f1375, [%rd5+114176];
	setp.lt.f32 	%p891, %f1375, %f1373;
	selp.f32 	%f1376, %f1375, %f1373, %p891;
	setp.gt.f32 	%p892, %f1375, %f1374;
	selp.f32 	%f1377, %f1375, %f1374, %p892;
	ld.global.f32 	%f1378, [%rd5+114432];
	setp.lt.f32 	%p893, %f1378, %f1376;
	selp.f32 	%f1379, %f1378, %f1376, %p893;
	setp.gt.f32 	%p894, %f1378, %f1377;
	selp.f32 	%f1380, %f1378, %f1377, %p894;
	ld.global.f32 	%f1381, [%rd5+114688];
	setp.lt.f32 	%p895, %f1381, %f1379;
	selp.f32 	%f1382, %f1381, %f1379, %p895;
	setp.gt.f32 	%p896, %f1381, %f1380;
	selp.f32 	%f1383, %f1381, %f1380, %p896;
	ld.global.f32 	%f1384, [%rd5+114944];
	setp.lt.f32 	%p897, %f1384, %f1382;
	selp.f32 	%f1385, %f1384, %f1382, %p897;
	setp.gt.f32 	%p898, %f1384, %f1383;
	selp.f32 	%f1386, %f1384, %f1383, %p898;
	ld.global.f32 	%f1387, [%rd5+115200];
	setp.lt.f32 	%p899, %f1387, %f1385;
	selp.f32 	%f1388, %f1387, %f1385, %p899;
	setp.gt.f32 	%p900, %f1387, %f1386;
	selp.f32 	%f1389, %f1387, %f1386, %p900;
	ld.global.f32 	%f1390, [%rd5+115456];
	setp.lt.f32 	%p901, %f1390, %f1388;
	selp.f32 	%f1391, %f1390, %f1388, %p901;
	setp.gt.f32 	%p902, %f1390, %f1389;
	selp.f32 	%f1392, %f1390, %f1389, %p902;
	ld.global.f32 	%f1393, [%rd5+115712];
	setp.lt.f32 	%p903, %f1393, %f1391;
	selp.f32 	%f1394, %f1393, %f1391, %p903;
	setp.gt.f32 	%p904, %f1393, %f1392;
	selp.f32 	%f1395, %f1393, %f1392, %p904;
	ld.global.f32 	%f1396, [%rd5+115968];
	setp.lt.f32 	%p905, %f1396, %f1394;
	selp.f32 	%f1397, %f1396, %f1394, %p905;
	setp.gt.f32 	%p906, %f1396, %f1395;
	selp.f32 	%f1398, %f1396, %f1395, %p906;
	ld.global.f32 	%f1399, [%rd5+116224];
	setp.lt.f32 	%p907, %f1399, %f1397;
	selp.f32 	%f1400, %f1399, %f1397, %p907;
	setp.gt.f32 	%p908, %f1399, %f1398;
	selp.f32 	%f1401, %f1399, %f1398, %p908;
	ld.global.f32 	%f1402, [%rd5+116480];
	setp.lt.f32 	%p909, %f1402, %f1400;
	selp.f32 	%f1403, %f1402, %f1400, %p909;
	setp.gt.f32 	%p910, %f1402, %f1401;
	selp.f32 	%f1404, %f1402, %f1401, %p910;
	ld.global.f32 	%f1405, [%rd5+116736];
	setp.lt.f32 	%p911, %f1405, %f1403;
	selp.f32 	%f1406, %f1405, %f1403, %p911;
	setp.gt.f32 	%p912, %f1405, %f1404;
	selp.f32 	%f1407, %f1405, %f1404, %p912;
	ld.global.f32 	%f1408, [%rd5+116992];
	setp.lt.f32 	%p913, %f1408, %f1406;
	selp.f32 	%f1409, %f1408, %f1406, %p913;
	setp.gt.f32 	%p914, %f1408, %f1407;
	selp.f32 	%f1410, %f1408, %f1407, %p914;
	ld.global.f32 	%f1411, [%rd5+117248];
	setp.lt.f32 	%p915, %f1411, %f1409;
	selp.f32 	%f1412, %f1411, %f1409, %p915;
	setp.gt.f32 	%p916, %f1411, %f1410;
	selp.f32 	%f1413, %f1411, %f1410, %p916;
	ld.global.f32 	%f1414, [%rd5+117504];
	setp.lt.f32 	%p917, %f1414, %f1412;
	selp.f32 	%f1415, %f1414, %f1412, %p917;
	setp.gt.f32 	%p918, %f1414, %f1413;
	selp.f32 	%f1416, %f1414, %f1413, %p918;
	ld.global.f32 	%f1417, [%rd5+117760];
	setp.lt.f32 	%p919, %f1417, %f1415;
	selp.f32 	%f1418, %f1417, %f1415, %p919;
	setp.gt.f32 	%p920, %f1417, %f1416;
	selp.f32 	%f1419, %f1417, %f1416, %p920;
	ld.global.f32 	%f1420, [%rd5+118016];
	setp.lt.f32 	%p921, %f1420, %f1418;
	selp.f32 	%f1421, %f1420, %f1418, %p921;
	setp.gt.f32 	%p922, %f1420, %f1419;
	selp.f32 	%f1422, %f1420, %f1419, %p922;
	ld.global.f32 	%f1423, [%rd5+118272];
	setp.lt.f32 	%p923, %f1423, %f1421;
	selp.f32 	%f1424, %f1423, %f1421, %p923;
	setp.gt.f32 	%p924, %f1423, %f1422;
	selp.f32 	%f1425, %f1423, %f1422, %p924;
	ld.global.f32 	%f1426, [%rd5+118528];
	setp.lt.f32 	%p925, %f1426, %f1424;
	selp.f32 	%f1427, %f1426, %f1424, %p925;
	setp.gt.f32 	%p926, %f1426, %f1425;
	selp.f32 	%f1428, %f1426, %f1425, %p926;
	ld.global.f32 	%f1429, [%rd5+118784];
	setp.lt.f32 	%p927, %f1429, %f1427;
	selp.f32 	%f1430, %f1429, %f1427, %p927;
	setp.gt.f32 	%p928, %f1429, %f1428;
	selp.f32 	%f1431, %f1429, %f1428, %p928;
	ld.global.f32 	%f1432, [%rd5+119040];
	setp.lt.f32 	%p929, %f1432, %f1430;
	selp.f32 	%f1433, %f1432, %f1430, %p929;
	setp.gt.f32 	%p930, %f1432, %f1431;
	selp.f32 	%f1434, %f1432, %f1431, %p930;
	ld.global.f32 	%f1435, [%rd5+119296];
	setp.lt.f32 	%p931, %f1435, %f1433;
	selp.f32 	%f1436, %f1435, %f1433, %p931;
	setp.gt.f32 	%p932, %f1435, %f1434;
	selp.f32 	%f1437, %f1435, %f1434, %p932;
	ld.global.f32 	%f1438, [%rd5+119552];
	setp.lt.f32 	%p933, %f1438, %f1436;
	selp.f32 	%f1439, %f1438, %f1436, %p933;
	setp.gt.f32 	%p934, %f1438, %f1437;
	selp.f32 	%f1440, %f1438, %f1437, %p934;
	ld.global.f32 	%f1441, [%rd5+119808];
	setp.lt.f32 	%p935, %f1441, %f1439;
	selp.f32 	%f1442, %f1441, %f1439, %p935;
	setp.gt.f32 	%p936, %f1441, %f1440;
	selp.f32 	%f1443, %f1441, %f1440, %p936;
	ld.global.f32 	%f1444, [%rd5+120064];
	setp.lt.f32 	%p937, %f1444, %f1442;
	selp.f32 	%f1445, %f1444, %f1442, %p937;
	setp.gt.f32 	%p938, %f1444, %f1443;
	selp.f32 	%f1446, %f1444, %f1443, %p938;
	ld.global.f32 	%f1447, [%rd5+120320];
	setp.lt.f32 	%p939, %f1447, %f1445;
	selp.f32 	%f1448, %f1447, %f1445, %p939;
	setp.gt.f32 	%p940, %f1447, %f1446;
	selp.f32 	%f1449, %f1447, %f1446, %p940;
	ld.global.f32 	%f1450, [%rd5+120576];
	setp.lt.f32 	%p941, %f1450, %f1448;
	selp.f32 	%f1451, %f1450, %f1448, %p941;
	setp.gt.f32 	%p942, %f1450, %f1449;
	selp.f32 	%f1452, %f1450, %f1449, %p942;
	ld.global.f32 	%f1453, [%rd5+120832];
	setp.lt.f32 	%p943, %f1453, %f1451;
	selp.f32 	%f1454, %f1453, %f1451, %p943;
	setp.gt.f32 	%p944, %f1453, %f1452;
	selp.f32 	%f1455, %f1453, %f1452, %p944;
	ld.global.f32 	%f1456, [%rd5+121088];
	setp.lt.f32 	%p945, %f1456, %f1454;
	selp.f32 	%f1457, %f1456, %f1454, %p945;
	setp.gt.f32 	%p946, %f1456, %f1455;
	selp.f32 	%f1458, %f1456, %f1455, %p946;
	ld.global.f32 	%f1459, [%rd5+121344];
	setp.lt.f32 	%p947, %f1459, %f1457;
	selp.f32 	%f1460, %f1459, %f1457, %p947;
	setp.gt.f32 	%p948, %f1459, %f1458;
	selp.f32 	%f1461, %f1459, %f1458, %p948;
	ld.global.f32 	%f1462, [%rd5+121600];
	setp.lt.f32 	%p949, %f1462, %f1460;
	selp.f32 	%f1463, %f1462, %f1460, %p949;
	setp.gt.f32 	%p950, %f1462, %f1461;
	selp.f32 	%f1464, %f1462, %f1461, %p950;
	ld.global.f32 	%f1465, [%rd5+121856];
	setp.lt.f32 	%p951, %f1465, %f1463;
	selp.f32 	%f1466, %f1465, %f1463, %p951;
	setp.gt.f32 	%p952, %f1465, %f1464;
	selp.f32 	%f1467, %f1465, %f1464, %p952;
	ld.global.f32 	%f1468, [%rd5+122112];
	setp.lt.f32 	%p953, %f1468, %f1466;
	selp.f32 	%f1469, %f1468, %f1466, %p953;
	setp.gt.f32 	%p954, %f1468, %f1467;
	selp.f32 	%f1470, %f1468, %f1467, %p954;
	ld.global.f32 	%f1471, [%rd5+122368];
	setp.lt.f32 	%p955, %f1471, %f1469;
	selp.f32 	%f1472, %f1471, %f1469, %p955;
	setp.gt.f32 	%p956, %f1471, %f1470;
	selp.f32 	%f1473, %f1471, %f1470, %p956;
	ld.global.f32 	%f1474, [%rd5+122624];
	setp.lt.f32 	%p957, %f1474, %f1472;
	selp.f32 	%f1475, %f1474, %f1472, %p957;
	setp.gt.f32 	%p958, %f1474, %f1473;
	selp.f32 	%f1476, %f1474, %f1473, %p958;
	ld.global.f32 	%f1477, [%rd5+122880];
	setp.lt.f32 	%p959, %f1477, %f1475;
	selp.f32 	%f1478, %f1477, %f1475, %p959;
	setp.gt.f32 	%p960, %f1477, %f1476;
	selp.f32 	%f1479, %f1477, %f1476, %p960;
	ld.global.f32 	%f1480, [%rd5+123136];
	setp.lt.f32 	%p961, %f1480, %f1478;
	selp.f32 	%f1481, %f1480, %f1478, %p961;
	setp.gt.f32 	%p962, %f1480, %f1479;
	selp.f32 	%f1482, %f1480, %f1479, %p962;
	ld.global.f32 	%f1483, [%rd5+123392];
	setp.lt.f32 	%p963, %f1483, %f1481;
	selp.f32 	%f1484, %f1483, %f1481, %p963;
	setp.gt.f32 	%p964, %f1483, %f1482;
	selp.f32 	%f1485, %f1483, %f1482, %p964;
	ld.global.f32 	%f1486, [%rd5+123648];
	setp.lt.f32 	%p965, %f1486, %f1484;
	selp.f32 	%f1487, %f1486, %f1484, %p965;
	setp.gt.f32 	%p966, %f1486, %f1485;
	selp.f32 	%f1488, %f1486, %f1485, %p966;
	ld.global.f32 	%f1489, [%rd5+123904];
	setp.lt.f32 	%p967, %f1489, %f1487;
	selp.f32 	%f1490, %f1489, %f1487, %p967;
	setp.gt.f32 	%p968, %f1489, %f1488;
	selp.f32 	%f1491, %f1489, %f1488, %p968;
	ld.global.f32 	%f1492, [%rd5+124160];
	setp.lt.f32 	%p969, %f1492, %f1490;
	selp.f32 	%f1493, %f1492, %f1490, %p969;
	setp.gt.f32 	%p970, %f1492, %f1491;
	selp.f32 	%f1494, %f1492, %f1491, %p970;
	ld.global.f32 	%f1495, [%rd5+124416];
	setp.lt.f32 	%p971, %f1495, %f1493;
	selp.f32 	%f1496, %f1495, %f1493, %p971;
	setp.gt.f32 	%p972, %f1495, %f1494;
	selp.f32 	%f1497, %f1495, %f1494, %p972;
	ld.global.f32 	%f1498, [%rd5+124672];
	setp.lt.f32 	%p973, %f1498, %f1496;
	selp.f32 	%f1499, %f1498, %f1496, %p973;
	setp.gt.f32 	%p974, %f1498, %f1497;
	selp.f32 	%f1500, %f1498, %f1497, %p974;
	ld.global.f32 	%f1501, [%rd5+124928];
	setp.lt.f32 	%p975, %f1501, %f1499;
	selp.f32 	%f1502, %f1501, %f1499, %p975;
	setp.gt.f32 	%p976, %f1501, %f1500;
	selp.f32 	%f1503, %f1501, %f1500, %p976;
	ld.global.f32 	%f1504, [%rd5+125184];
	setp.lt.f32 	%p977, %f1504, %f1502;
	selp.f32 	%f1505, %f1504, %f1502, %p977;
	setp.gt.f32 	%p978, %f1504, %f1503;
	selp.f32 	%f1506, %f1504, %f1503, %p978;
	ld.global.f32 	%f1507, [%rd5+125440];
	setp.lt.f32 	%p979, %f1507, %f1505;
	selp.f32 	%f1508, %f1507, %f1505, %p979;
	setp.gt.f32 	%p980, %f1507, %f1506;
	selp.f32 	%f1509, %f1507, %f1506, %p980;
	ld.global.f32 	%f1510, [%rd5+125696];
	setp.lt.f32 	%p981, %f1510, %f1508;
	selp.f32 	%f1511, %f1510, %f1508, %p981;
	setp.gt.f32 	%p982, %f1510, %f1509;
	selp.f32 	%f1512, %f1510, %f1509, %p982;
	ld.global.f32 	%f1513, [%rd5+125952];
	setp.lt.f32 	%p983, %f1513, %f1511;
	selp.f32 	%f1514, %f1513, %f1511, %p983;
	setp.gt.f32 	%p984, %f1513, %f1512;
	selp.f32 	%f1515, %f1513, %f1512, %p984;
	ld.global.f32 	%f1516, [%rd5+126208];
	setp.lt.f32 	%p985, %f1516, %f1514;
	selp.f32 	%f1517, %f1516, %f1514, %p985;
	setp.gt.f32 	%p986, %f1516, %f1515;
	selp.f32 	%f1518, %f1516, %f1515, %p986;
	ld.global.f32 	%f1519, [%rd5+126464];
	setp.lt.f32 	%p987, %f1519, %f1517;
	selp.f32 	%f1520, %f1519, %f1517, %p987;
	setp.gt.f32 	%p988, %f1519, %f1518;
	selp.f32 	%f1521, %f1519, %f1518, %p988;
	ld.global.f32 	%f1522, [%rd5+126720];
	setp.lt.f32 	%p989, %f1522, %f1520;
	selp.f32 	%f1523, %f1522, %f1520, %p989;
	setp.gt.f32 	%p990, %f1522, %f1521;
	selp.f32 	%f1524, %f1522, %f1521, %p990;
	ld.global.f32 	%f1525, [%rd5+126976];
	setp.lt.f32 	%p991, %f1525, %f1523;
	selp.f32 	%f1526, %f1525, %f1523, %p991;
	setp.gt.f32 	%p992, %f1525, %f1524;
	selp.f32 	%f1527, %f1525, %f1524, %p992;
	ld.global.f32 	%f1528, [%rd5+127232];
	setp.lt.f32 	%p993, %f1528, %f1526;
	selp.f32 	%f1529, %f1528, %f1526, %p993;
	setp.gt.f32 	%p994, %f1528, %f1527;
	selp.f32 	%f1530, %f1528, %f1527, %p994;
	ld.global.f32 	%f1531, [%rd5+127488];
	setp.lt.f32 	%p995, %f1531, %f1529;
	selp.f32 	%f1532, %f1531, %f1529, %p995;
	setp.gt.f32 	%p996, %f1531, %f1530;
	selp.f32 	%f1533, %f1531, %f1530, %p996;
	ld.global.f32 	%f1534, [%rd5+127744];
	setp.lt.f32 	%p997, %f1534, %f1532;
	selp.f32 	%f1535, %f1534, %f1532, %p997;
	setp.gt.f32 	%p998, %f1534, %f1533;
	selp.f32 	%f1536, %f1534, %f1533, %p998;
	ld.global.f32 	%f1537, [%rd5+128000];
	setp.lt.f32 	%p999, %f1537, %f1535;
	selp.f32 	%f1538, %f1537, %f1535, %p999;
	setp.gt.f32 	%p1000, %f1537, %f1536;
	selp.f32 	%f1539, %f1537, %f1536, %p1000;
	ld.global.f32 	%f1540, [%rd5+128256];
	setp.lt.f32 	%p1001, %f1540, %f1538;
	selp.f32 	%f1541, %f1540, %f1538, %p1001;
	setp.gt.f32 	%p1002, %f1540, %f1539;
	selp.f32 	%f1542, %f1540, %f1539, %p1002;
	ld.global.f32 	%f1543, [%rd5+128512];
	setp.lt.f32 	%p1003, %f1543, %f1541;
	selp.f32 	%f1544, %f1543, %f1541, %p1003;
	setp.gt.f32 	%p1004, %f1543, %f1542;
	selp.f32 	%f1545, %f1543, %f1542, %p1004;
	ld.global.f32 	%f1546, [%rd5+128768];
	setp.lt.f32 	%p1005, %f1546, %f1544;
	selp.f32 	%f1547, %f1546, %f1544, %p1005;
	setp.gt.f32 	%p1006, %f1546, %f1545;
	selp.f32 	%f1548, %f1546, %f1545, %p1006;
	ld.global.f32 	%f1549, [%rd5+129024];
	setp.lt.f32 	%p1007, %f1549, %f1547;
	selp.f32 	%f1550, %f1549, %f1547, %p1007;
	setp.gt.f32 	%p1008, %f1549, %f1548;
	selp.f32 	%f1551, %f1549, %f1548, %p1008;
	ld.global.f32 	%f1552, [%rd5+129280];
	setp.lt.f32 	%p1009, %f1552, %f1550;
	selp.f32 	%f1553, %f1552, %f1550, %p1009;
	setp.gt.f32 	%p1010, %f1552, %f1551;
	selp.f32 	%f1554, %f1552, %f1551, %p1010;
	ld.global.f32 	%f1555, [%rd5+129536];
	setp.lt.f32 	%p1011, %f1555, %f1553;
	selp.f32 	%f1556, %f1555, %f1553, %p1011;
	setp.gt.f32 	%p1012, %f1555, %f1554;
	selp.f32 	%f1557, %f1555, %f1554, %p1012;
	ld.global.f32 	%f1558, [%rd5+129792];
	setp.lt.f32 	%p1013, %f1558, %f1556;
	selp.f32 	%f1559, %f1558, %f1556, %p1013;
	setp.gt.f32 	%p1014, %f1558, %f1557;
	selp.f32 	%f1560, %f1558, %f1557, %p1014;
	ld.global.f32 	%f1561, [%rd5+130048];
	setp.lt.f32 	%p1015, %f1561, %f1559;
	selp.f32 	%f1562, %f1561, %f1559, %p1015;
	setp.gt.f32 	%p1016, %f1561, %f1560;
	selp.f32 	%f1563, %f1561, %f1560, %p1016;
	ld.global.f32 	%f1564, [%rd5+130304];
	setp.lt.f32 	%p1017, %f1564, %f1562;
	selp.f32 	%f1565, %f1564, %f1562, %p1017;
	setp.gt.f32 	%p1018, %f1564, %f1563;
	selp.f32 	%f1566, %f1564, %f1563, %p1018;
	ld.global.f32 	%f1567, [%rd5+130560];
	setp.lt.f32 	%p1019, %f1567, %f1565;
	selp.f32 	%f1568, %f1567, %f1565, %p1019;
	setp.gt.f32 	%p1020, %f1567, %f1566;
	selp.f32 	%f1569, %f1567, %f1566, %p1020;
	ld.global.f32 	%f1570, [%rd5+130816];
	setp.lt.f32 	%p1021, %f1570, %f1568;
	selp.f32 	%f1571, %f1570, %f1568, %p1021;
	setp.gt.f32 	%p1022, %f1570, %f1569;
	selp.f32 	%f1572, %f1570, %f1569, %p1022;
	shl.b32 	%r7, %r1, 2;
	mov.u32 	%r8, _ZZ12find_min_maxILi32768ELi64EEvPfS0_E8smem_min;
	add.s32 	%r3, %r8, %r7;
	st.volatile.shared.f32 	[%r3], %f1571;
	mov.u32 	%r9, _ZZ12find_min_maxILi32768ELi64EEvPfS0_E8smem_max;
	add.s32 	%r4, %r9, %r7;
	st.volatile.shared.f32 	[%r4], %f1572;
	barrier.sync 	0;
	setp.gt.u32 	%p1023, %r1, 31;
	@%p1023 bra 	$L__BB4_39;
	ld.volatile.shared.f32 	%f1573, [%r3+128];
	ld.volatile.shared.f32 	%f1574, [%r3];
	setp.geu.f32 	%p1024, %f1573, %f1574;
	@%p1024 bra 	$L__BB4_3;
	ld.volatile.shared.f32 	%f1599, [%r3+128];
	bra.uni 	$L__BB4_4;
$L__BB4_3:
	ld.volatile.shared.f32 	%f1599, [%r3];
$L__BB4_4:
	st.volatile.shared.f32 	[%r3], %f1599;
	ld.volatile.shared.f32 	%f1575, [%r3+64];
	ld.volatile.shared.f32 	%f1576, [%r3];
	setp.geu.f32 	%p1025, %f1575, %f1576;
	@%p1025 bra 	$L__BB4_6;
	ld.volatile.shared.f32 	%f1600, [%r3+64];
	bra.uni 	$L__BB4_7;
$L__BB4_6:
	ld.volatile.shared.f32 	%f1600, [%r3];
$L__BB4_7:
	st.volatile.shared.f32 	[%r3], %f1600;
	ld.volatile.shared.f32 	%f1577, [%r3+32];
	ld.volatile.shared.f32 	%f1578, [%r3];
	setp.geu.f32 	%p1026, %f1577, %f1578;
	@%p1026 bra 	$L__BB4_9;
	ld.volatile.shared.f32 	%f1601, [%r3+32];
	bra.uni 	$L__BB4_10;
$L__BB4_9:
	ld.volatile.shared.f32 	%f1601, [%r3];
$L__BB4_10:
	st.volatile.shared.f32 	[%r3], %f1601;
	ld.volatile.shared.f32 	%f1579, [%r3+16];
	ld.volatile.shared.f32 	%f1580, [%r3];
	setp.geu.f32 	%p1027, %f1579, %f1580;
	@%p1027 bra 	$L__BB4_12;
	ld.volatile.shared.f32 	%f1602, [%r3+16];
	bra.uni 	$L__BB4_13;
$L__BB4_12:
	ld.volatile.shared.f32 	%f1602, [%r3];
$L__BB4_13:
	st.volatile.shared.f32 	[%r3], %f1602;
	ld.volatile.shared.f32 	%f1581, [%r3+8];
	ld.volatile.shared.f32 	%f1582, [%r3];
	setp.geu.f32 	%p1028, %f1581, %f1582;
	@%p1028 bra 	$L__BB4_15;
	ld.volatile.shared.f32 	%f1603, [%r3+8];
	bra.uni 	$L__BB4_16;
$L__BB4_15:
	ld.volatile.shared.f32 	%f1603, [%r3];
$L__BB4_16:
	st.volatile.shared.f32 	[%r3], %f1603;
	ld.volatile.shared.f32 	%f1583, [%r3+4];
	ld.volatile.shared.f32 	%f1584, [%r3];
	setp.geu.f32 	%p1029, %f1583, %f1584;
	@%p1029 bra 	$L__BB4_18;
	ld.volatile.shared.f32 	%f1604, [%r3+4];
	bra.uni 	$L__BB4_19;
$L__BB4_18:
	ld.volatile.shared.f32 	%f1604, [%r3];
$L__BB4_19:
	st.volatile.shared.f32 	[%r3], %f1604;
	ld.volatile.shared.f32 	%f1585, [%r4+128];
	ld.volatile.shared.f32 	%f1586, [%r4];
	setp.leu.f32 	%p1030, %f1585, %f1586;
	@%p1030 bra 	$L__BB4_21;
	ld.volatile.shared.f32 	%f1605, [%r4+128];
	bra.uni 	$L__BB4_22;
$L__BB4_21:
	ld.volatile.shared.f32 	%f1605, [%r4];
$L__BB4_22:
	st.volatile.shared.f32 	[%r4], %f1605;
	ld.volatile.shared.f32 	%f1587, [%r4+64];
	ld.volatile.shared.f32 	%f1588, [%r4];
	setp.leu.f32 	%p1031, %f1587, %f1588;
	@%p1031 bra 	$L__BB4_24;
	ld.volatile.shared.f32 	%f1606, [%r4+64];
	bra.uni 	$L__BB4_25;
$L__BB4_24:
	ld.volatile.shared.f32 	%f1606, [%r4];
$L__BB4_25:
	st.volatile.shared.f32 	[%r4], %f1606;
	ld.volatile.shared.f32 	%f1589, [%r4+32];
	ld.volatile.shared.f32 	%f1590, [%r4];
	setp.leu.f32 	%p1032, %f1589, %f1590;
	@%p1032 bra 	$L__BB4_27;
	ld.volatile.shared.f32 	%f1607, [%r4+32];
	bra.uni 	$L__BB4_28;
$L__BB4_27:
	ld.volatile.shared.f32 	%f1607, [%r4];
$L__BB4_28:
	st.volatile.shared.f32 	[%r4], %f1607;
	ld.volatile.shared.f32 	%f1591, [%r4+16];
	ld.volatile.shared.f32 	%f1592, [%r4];
	setp.leu.f32 	%p1033, %f1591, %f1592;
	@%p1033 bra 	$L__BB4_30;
	ld.volatile.shared.f32 	%f1608, [%r4+16];
	bra.uni 	$L__BB4_31;
$L__BB4_30:
	ld.volatile.shared.f32 	%f1608, [%r4];
$L__BB4_31:
	st.volatile.shared.f32 	[%r4], %f1608;
	ld.volatile.shared.f32 	%f1593, [%r4+8];
	ld.volatile.shared.f32 	%f1594, [%r4];
	setp.leu.f32 	%p1034, %f1593, %f1594;
	@%p1034 bra 	$L__BB4_33;
	ld.volatile.shared.f32 	%f1609, [%r4+8];
	bra.uni 	$L__BB4_34;
$L__BB4_33:
	ld.volatile.shared.f32 	%f1609, [%r4];
$L__BB4_34:
	st.volatile.shared.f32 	[%r4], %f1609;
	ld.volatile.shared.f32 	%f1595, [%r4+4];
	ld.volatile.shared.f32 	%f1596, [%r4];
	setp.leu.f32 	%p1035, %f1595, %f1596;
	@%p1035 bra 	$L__BB4_36;
	ld.volatile.shared.f32 	%f1610, [%r4+4];
	bra.uni 	$L__BB4_37;
$L__BB4_36:
	ld.volatile.shared.f32 	%f1610, [%r4];
$L__BB4_37:
	st.volatile.shared.f32 	[%r4], %f1610;
	setp.ne.s32 	%p1036, %r1, 0;
	@%p1036 bra 	$L__BB4_39;
	cvta.to.global.u64 	%rd6, %rd1;
	ld.volatile.shared.f32 	%f1597, [_ZZ12find_min_maxILi32768ELi64EEvPfS0_E8smem_min];
	mul.wide.u32 	%rd7, %r2, 4;
	add.s64 	%rd8, %rd6, %rd7;
	st.global.f32 	[%rd8], %f1597;
	ld.volatile.shared.f32 	%f1598, [_ZZ12find_min_maxILi32768ELi64EEvPfS0_E8smem_max];
	mov.u32 	%r10, %nctaid.x;
	add.s32 	%r11, %r2, %r10;
	mul.wide.u32 	%rd9, %r11, 4;
	add.s64 	%rd10, %rd6, %rd9;
	st.global.f32 	[%rd10], %f1598;
$L__BB4_39:
	ret;

}
	// .globl	_Z20find_min_max_dynamicILi64EEvPfS0_iii
.visible .entry _Z20find_min_max_dynamicILi64EEvPfS0_iii(
	.param .u64 .ptr .align 1 _Z20find_min_max_dynamicILi64EEvPfS0_iii_param_0,
	.param .u64 .ptr .align 1 _Z20find_min_max_dynamicILi64EEvPfS0_iii_param_1,
	.param .u32 _Z20find_min_max_dynamicILi64EEvPfS0_iii_param_2,
	.param .u32 _Z20find_min_max_dynamicILi64EEvPfS0_iii_param_3,
	.param .u32 _Z20find_min_max_dynamicILi64EEvPfS0_iii_param_4
)
{
	.reg .pred 	%p<130>;
	.reg .b32 	%r<225>;
	.reg .b32 	%f<307>;
	.reg .b64 	%rd<87>;
	// demoted variable
	.shared .align 4 .b8 _ZZ20find_min_max_dynamicILi64EEvPfS0_iiiE8smem_min[256];
	// demoted variable
	.shared .align 4 .b8 _ZZ20find_min_max_dynamicILi64EEvPfS0_iiiE8smem_max[256];
	ld.param.u64 	%rd3, [_Z20find_min_max_dynamicILi64EEvPfS0_iii_param_0];
	ld.param.u64 	%rd4, [_Z20find_min_max_dynamicILi64EEvPfS0_iii_param_1];
	ld.param.u32 	%r103, [_Z20find_min_max_dynamicILi64EEvPfS0_iii_param_2];
	ld.param.u32 	%r104, [_Z20find_min_max_dynamicILi64EEvPfS0_iii_param_3];
	ld.param.u32 	%r105, [_Z20find_min_max_dynamicILi64EEvPfS0_iii_param_4];
	cvta.to.global.u64 	%rd1, %rd3;
	cvta.to.global.u64 	%rd2, %rd4;
	mov.u32 	%r1, %tid.x;
	add.s32 	%r2, %r104, %r1;
	shl.b32 	%r106, %r1, 2;
	mov.u32 	%r107, _ZZ20find_min_max_dynamicILi64EEvPfS0_iiiE8smem_min;
	add.s32 	%r3, %r107, %r106;
	mov.b32 	%r108, 1325334528;
	st.volatile.shared.u32 	[%r3], %r108;
	mov.u32 	%r109, _ZZ20find_min_max_dynamicILi64EEvPfS0_iiiE8smem_max;
	add.s32 	%r4, %r109, %r106;
	mov.b32 	%r110, -822149120;
	st.volatile.shared.u32 	[%r4], %r110;
	setp.ge.s32 	%p1, %r2, %r103;
	mov.f32 	%f288, 0f4EFF0000;
	mov.f32 	%f277, 0fCEFF0000;
	@%p1 bra 	$L__BB5_14;
	add.s32 	%r112, %r2, 64;
	max.s32 	%r113, %r103, %r112;
	not.b32 	%r114, %r1;
	add.s32 	%r115, %r113, %r114;
	sub.s32 	%r116, %r115, %r104;
	shr.u32 	%r117, %r116, 6;
	add.s32 	%r5, %r117, 1;
	and.b32  	%r6, %r5, 15;
	setp.lt.u32 	%p2, %r116, 960;
	mov.f32 	%f277, 0fCEFF0000;
	mov.f32 	%f288, 0f4EFF0000;
	mov.b32 	%r185, 1;
	mov.u32 	%r184, %r2;
	@%p2 bra 	$L__BB5_5;
	and.b32  	%r119, %r5, 134217712;
	neg.s32 	%r192, %r119;
	mov.f32 	%f277, 0fCEFF0000;
	mov.f32 	%f288, 0f4EFF0000;
	mov.b32 	%r191, 0;
	mov.u32 	%r184, %r2;
$L__BB5_3:
	.pragma "nounroll";
	mul.wide.s32 	%rd5, %r184, 4;
	add.s64 	%rd6, %rd1, %rd5;
	ld.global.f32 	%f90, [%rd6];
	setp.lt.f32 	%p3, %f90, %f288;
	selp.f32 	%f91, %f90, %f288, %p3;
	setp.gt.f32 	%p4, %f90, %f277;
	selp.f32 	%f92, %f90, %f277, %p4;
	ld.global.f32 	%f93, [%rd6+256];
	setp.lt.f32 	%p5, %f93, %f91;
	selp.f32 	%f94, %f93, %f91, %p5;
	setp.gt.f32 	%p6, %f93, %f92;
	selp.f32 	%f95, %f93, %f92, %p6;
	ld.global.f32 	%f96, [%rd6+512];
	setp.lt.f32 	%p7, %f96, %f94;
	selp.f32 	%f97, %f96, %f94, %p7;
	setp.gt.f32 	%p8, %f96, %f95;
	selp.f32 	%f98, %f96, %f95, %p8;
	ld.global.f32 	%f99, [%rd6+768];
	setp.lt.f32 	%p9, %f99, %f97;
	selp.f32 	%f100, %f99, %f97, %p9;
	setp.gt.f32 	%p10, %f99, %f98;
	selp.f32 	%f101, %f99, %f98, %p10;
	ld.global.f32 	%f102, [%rd6+1024];
	setp.lt.f32 	%p11, %f102, %f100;
	selp.f32 	%f103, %f102, %f100, %p11;
	setp.gt.f32 	%p12, %f102, %f101;
	selp.f32 	%f104, %f102, %f101, %p12;
	ld.global.f32 	%f105, [%rd6+1280];
	setp.lt.f32 	%p13, %f105, %f103;
	selp.f32 	%f106, %f105, %f103, %p13;
	setp.gt.f32 	%p14, %f105, %f104;
	selp.f32 	%f107, %f105, %f104, %p14;
	ld.global.f32 	%f108, [%rd6+1536];
	setp.lt.f32 	%p15, %f108, %f106;
	selp.f32 	%f109, %f108, %f106, %p15;
	setp.gt.f32 	%p16, %f108, %f107;
	selp.f32 	%f110, %f108, %f107, %p16;
	ld.global.f32 	%f111, [%rd6+1792];
	setp.lt.f32 	%p17, %f111, %f109;
	selp.f32 	%f112, %f111, %f109, %p17;
	setp.gt.f32 	%p18, %f111, %f110;
	selp.f32 	%f113, %f111, %f110, %p18;
	ld.global.f32 	%f114, [%rd6+2048];
	setp.lt.f32 	%p19, %f114, %f112;
	selp.f32 	%f115, %f114, %f112, %p19;
	setp.gt.f32 	%p20, %f114, %f113;
	selp.f32 	%f116, %f114, %f113, %p20;
	ld.global.f32 	%f117, [%rd6+2304];
	setp.lt.f32 	%p21, %f117, %f115;
	selp.f32 	%f118, %f117, %f115, %p21;
	setp.gt.f32 	%p22, %f117, %f116;
	selp.f32 	%f119, %f117, %f116, %p22;
	ld.global.f32 	%f120, [%rd6+2560];
	setp.lt.f32 	%p23, %f120, %f118;
	selp.f32 	%f121, %f120, %f118, %p23;
	setp.gt.f32 	%p24, %f120, %f119;
	selp.f32 	%f122, %f120, %f119, %p24;
	ld.global.f32 	%f123, [%rd6+2816];
	setp.lt.f32 	%p25, %f123, %f121;
	selp.f32 	%f124, %f123, %f121, %p25;
	setp.gt.f32 	%p26, %f123, %f122;
	selp.f32 	%f125, %f123, %f122, %p26;
	ld.global.f32 	%f126, [%rd6+3072];
	setp.lt.f32 	%p27, %f126, %f124;
	selp.f32 	%f127, %f126, %f124, %p27;
	setp.gt.f32 	%p28, %f126, %f125;
	selp.f32 	%f128, %f126, %f125, %p28;
	ld.global.f32 	%f129, [%rd6+3328];
	setp.lt.f32 	%p29, %f129, %f127;
	selp.f32 	%f130, %f129, %f127, %p29;
	setp.gt.f32 	%p30, %f129, %f128;
	selp.f32 	%f131, %f129, %f128, %p30;
	ld.global.f32 	%f132, [%rd6+3584];
	setp.lt.f32 	%p31, %f132, %f130;
	selp.f32 	%f133, %f132, %f130, %p31;
	setp.gt.f32 	%p32, %f132, %f131;
	selp.f32 	%f134, %f132, %f131, %p32;
	ld.global.f32 	%f135, [%rd6+3840];
	setp.lt.f32 	%p33, %f135, %f133;
	selp.f32 	%f288, %f135, %f133, %p33;
	setp.gt.f32 	%p34, %f135, %f134;
	selp.f32 	%f277, %f135, %f134, %p34;
	add.s32 	%r184, %r184, 1024;
	add.s32 	%r192, %r192, 16;
	add.s32 	%r191, %r191, 16;
	setp.eq.s32 	%p35, %r192, 0;
	@%p35 bra 	$L__BB5_4;
	bra.uni 	$L__BB5_3;
$L__BB5_4:
	add.s32 	%r185, %r191, 1;
$L__BB5_5:
	setp.eq.s32 	%p36, %r6, 0;
	@%p36 bra 	$L__BB5_14;
	and.b32  	%r11, %r5, 7;
	setp.lt.u32 	%p37, %r6, 8;
	@%p37 bra 	$L__BB5_8;
	mul.wide.s32 	%rd7, %r184, 4;
	add.s64 	%rd8, %rd1, %rd7;
	ld.global.f32 	%f137, [%rd8];
	setp.lt.f32 	%p38, %f137, %f288;
	selp.f32 	%f138, %f137, %f288, %p38;
	setp.gt.f32 	%p39, %f137, %f277;
	selp.f32 	%f139, %f137, %f277, %p39;
	shl.b32 	%r120, %r185, 6;
	add.s32 	%r121, %r2, %r120;
	mul.wide.s32 	%rd9, %r121, 4;
	add.s64 	%rd10, %rd1, %rd9;
	ld.global.f32 	%f140, [%rd10];
	setp.lt.f32 	%p40, %f140, %f138;
	selp.f32 	%f141, %f140, %f138, %p40;
	setp.gt.f32 	%p41, %f140, %f139;
	selp.f32 	%f142, %f140, %f139, %p41;
	ld.global.f32 	%f143, [%rd10+256];
	setp.lt.f32 	%p42, %f143, %f141;
	selp.f32 	%f144, %f143, %f141, %p42;
	setp.gt.f32 	%p43, %f143, %f142;
	selp.f32 	%f145, %f143, %f142, %p43;
	ld.global.f32 	%f146, [%rd10+512];
	setp.lt.f32 	%p44, %f146, %f144;
	selp.f32 	%f147, %f146, %f144, %p44;
	setp.gt.f32 	%p45, %f146, %f145;
	selp.f32 	%f148, %f146, %f145, %p45;
	ld.global.f32 	%f149, [%rd10+768];
	setp.lt.f32 	%p46, %f149, %f147;
	selp.f32 	%f150, %f149, %f147, %p46;
	setp.gt.f32 	%p47, %f149, %f148;
	selp.f32 	%f151, %f149, %f148, %p47;
	ld.global.f32 	%f152, [%rd10+1024];
	setp.lt.f32 	%p48, %f152, %f150;
	selp.f32 	%f153, %f152, %f150, %p48;
	setp.gt.f32 	%p49, %f152, %f151;
	selp.f32 	%f154, %f152, %f151, %p49;
	ld.global.f32 	%f155, [%rd10+1280];
	setp.lt.f32 	%p50, %f155, %f153;
	selp.f32 	%f156, %f155, %f153, %p50;
	setp.gt.f32 	%p51, %f155, %f154;
	selp.f32 	%f157, %f155, %f154, %p51;
	ld.global.f32 	%f158, [%rd10+1536];
	setp.lt.f32 	%p52, %f158, %f156;
	selp.f32 	%f288, %f158, %f156, %p52;
	setp.gt.f32 	%p53, %f158, %f157;
	selp.f32 	%f277, %f158, %f157, %p53;
	add.s32 	%r184, %r121, 448;
	add.s32 	%r185, %r185, 8;
$L__BB5_8:
	setp.eq.s32 	%p54, %r11, 0;
	@%p54 bra 	$L__BB5_14;
	and.b32  	%r16, %r5, 3;
	setp.lt.u32 	%p55, %r11, 4;
	@%p55 bra 	$L__BB5_11;
	mul.wide.s32 	%rd11, %r184, 4;
	add.s64 	%rd12, %rd1, %rd11;
	ld.global.f32 	%f160, [%rd12];
	setp.lt.f32 	%p56, %f160, %f288;
	selp.f32 	%f161, %f160, %f288, %p56;
	setp.gt.f32 	%p57, %f160, %f277;
	selp.f32 	%f162, %f160, %f277, %p57;
	shl.b32 	%r122, %r185, 6;
	add.s32 	%r123, %r2, %r122;
	mul.wide.s32 	%rd13, %r123, 4;
	add.s64 	%rd14, %rd1, %rd13;
	ld.global.f32 	%f163, [%rd14];
	setp.lt.f32 	%p58, %f163, %f161;
	selp.f32 	%f164, %f163, %f161, %p58;
	setp.gt.f32 	%p59, %f163, %f162;
	selp.f32 	%f165, %f163, %f162, %p59;
	ld.global.f32 	%f166, [%rd14+256];
	setp.lt.f32 	%p60, %f166, %f164;
	selp.f32 	%f167, %f166, %f164, %p60;
	setp.gt.f32 	%p61, %f166, %f165;
	selp.f32 	%f168, %f166, %f165, %p61;
	ld.global.f32 	%f169, [%rd14+512];
	setp.lt.f32 	%p62, %f169, %f167;
	selp.f32 	%f288, %f169, %f167, %p62;
	setp.gt.f32 	%p63, %f169, %f168;
	selp.f32 	%f277, %f169, %f168, %p63;
	add.s32 	%r184, %r123, 192;
	add.s32 	%r185, %r185, 4;
$L__BB5_11:
	setp.eq.s32 	%p64, %r16, 0;
	@%p64 bra 	$L__BB5_14;
	neg.s32 	%r188, %r16;
$L__BB5_13:
	.pragma "nounroll";
	mul.wide.s32 	%rd15, %r184, 4;
	add.s64 	%rd16, %rd1, %rd15;
	ld.global.f32 	%f170, [%rd16];
	setp.lt.f32 	%p65, %f170, %f288;
	selp.f32 	%f288, %f170, %f288, %p65;
	setp.gt.f32 	%p66, %f170, %f277;
	selp.f32 	%f277, %f170, %f277, %p66;
	shl.b32 	%r124, %r185, 6;
	add.s32 	%r185, %r185, 1;
	add.s32 	%r184, %r2, %r124;
	add.s32 	%r188, %r188, 1;
	setp.ne.s32 	%p67, %r188, 0;
	@%p67 bra 	$L__BB5_13;
$L__BB5_14:
	setp.ge.u32 	%p68, %r1, %r105;
	mov.b32 	%r211, 1;
	mov.b32 	%r210, 0;
	@%p68 bra 	$L__BB5_28;
	not.b32 	%r129, %r1;
	add.s32 	%r130, %r105, %r129;
	shr.u32 	%r131, %r130, 6;
	add.s32 	%r28, %r131, 1;
	and.b32  	%r29, %r28, 15;
	setp.lt.u32 	%p69, %r130, 960;
	mov.b32 	%r211, 1;
	mov.u32 	%r200, %r1;
	@%p69 bra 	$L__BB5_19;
	add.s32 	%r221, %r1, 512;
	and.b32  	%r134, %r28, 134217712;
	neg.s32 	%r220, %r134;
	mov.b32 	%r219, 0;
	mov.b32 	%r218, 512;
$L__BB5_17:
	.pragma "nounroll";
	add.s32 	%r135, %r221, -512;
	mul.wide.u32 	%rd17, %r135, 4;
	add.s64 	%rd18, %rd2, %rd17;
	ld.global.f32 	%f172, [%rd18];
	setp.lt.f32 	%p70, %f172, %f288;
	selp.f32 	%f173, %f172, %f288, %p70;
	add.s32 	%r136, %r221, -448;
	mul.wide.u32 	%rd19, %r136, 4;
	add.s64 	%rd20, %rd2, %rd19;
	ld.global.f32 	%f174, [%rd20];
	setp.lt.f32 	%p71, %f174, %f173;
	selp.f32 	%f175, %f174, %f173, %p71;
	add.s32 	%r137, %r221, -384;
	mul.wide.u32 	%rd21, %r137, 4;
	add.s64 	%rd22, %rd2, %rd21;
	ld.global.f32 	%f176, [%rd22];
	setp.lt.f32 	%p72, %f176, %f175;
	selp.f32 	%f177, %f176, %f175, %p72;
	ld.global.f32 	%f178, [%rd22+256];
	setp.lt.f32 	%p73, %f178, %f177;
	selp.f32 	%f179, %f178, %f177, %p73;
	add.s32 	%r138, %r221, -256;
	mul.wide.u32 	%rd23, %r138, 4;
	add.s64 	%rd24, %rd2, %rd23;
	ld.global.f32 	%f180, [%rd24];
	setp.lt.f32 	%p74, %f180, %f179;
	selp.f32 	%f181, %f180, %f179, %p74;
	add.s32 	%r139, %r221, -192;
	mul.wide.u32 	%rd25, %r139, 4;
	add.s64 	%rd26, %rd2, %rd25;
	ld.global.f32 	%f182, [%rd26];
	setp.lt.f32 	%p75, %f182, %f181;
	selp.f32 	%f183, %f182, %f181, %p75;
	add.s32 	%r140, %r221, -128;
	mul.wide.u32 	%rd27, %r140, 4;
	add.s64 	%rd28, %rd2, %rd27;
	ld.global.f32 	%f184, [%rd28];
	setp.lt.f32 	%p76, %f184, %f183;
	selp.f32 	%f185, %f184, %f183, %p76;
	add.s32 	%r141, %r221, -64;
	mul.wide.u32 	%rd29, %r141, 4;
	add.s64 	%rd30, %rd2, %rd29;
	ld.global.f32 	%f186, [%rd30];
	setp.lt.f32 	%p77, %f186, %f185;
	selp.f32 	%f187, %f186, %f185, %p77;
	add.s32 	%r142, %r221, 448;
	mul.wide.u32 	%rd31, %r221, 4;
	add.s64 	%rd32, %rd2, %rd31;
	ld.global.f32 	%f188, [%rd32];
	setp.lt.f32 	%p78, %f188, %f187;
	selp.f32 	%f189, %f188, %f187, %p78;
	add.s32 	%r143, %r221, 64;
	mul.wide.u32 	%rd33, %r143, 4;
	add.s64 	%rd34, %rd2, %rd33;
	ld.global.f32 	%f190, [%rd34];
	setp.lt.f32 	%p79, %f190, %f189;
	selp.f32 	%f191, %f190, %f189, %p79;
	add.s32 	%r144, %r221, 128;
	mul.wide.u32 	%rd35, %r144, 4;
	add.s64 	%rd36, %rd2, %rd35;
	ld.global.f32 	%f192, [%rd36];
	setp.lt.f32 	%p80, %f192, %f191;
	selp.f32 	%f193, %f192, %f191, %p80;
	add.s32 	%r145, %r221, 192;
	mul.wide.u32 	%rd37, %r145, 4;
	add.s64 	%rd38, %rd2, %rd37;
	ld.global.f32 	%f194, [%rd38];
	setp.lt.f32 	%p81, %f194, %f193;
	selp.f32 	%f195, %f194, %f193, %p81;
	add.s32 	%r146, %r221, 256;
	mul.wide.u32 	%rd39, %r146, 4;
	add.s64 	%rd40, %rd2, %rd39;
	ld.global.f32 	%f196, [%rd40];
	setp.lt.f32 	%p82, %f196, %f195;
	selp.f32 	%f197, %f196, %f195, %p82;
	add.s32 	%r147, %r221, 320;
	mul.wide.u32 	%rd41, %r147, 4;
	add.s64 	%rd42, %rd2, %rd41;
	ld.global.f32 	%f198, [%rd42];
	setp.lt.f32 	%p83, %f198, %f197;
	selp.f32 	%f199, %f198, %f197, %p83;
	add.s32 	%r148, %r221, 384;
	mul.wide.u32 	%rd43, %r148, 4;
	add.s64 	%rd44, %rd2, %rd43;
	ld.global.f32 	%f200, [%rd44];
	setp.lt.f32 	%p84, %f200, %f199;
	selp.f32 	%f201, %f200, %f199, %p84;
	mul.wide.u32 	%rd45, %r142, 4;
	add.s64 	%rd46, %rd2, %rd45;
	ld.global.f32 	%f202, [%rd46];
	setp.lt.f32 	%p85, %f202, %f201;
	selp.f32 	%f288, %f202, %f201, %p85;
	add.s32 	%r221, %r221, 1024;
	add.s32 	%r220, %r220, 16;
	add.s32 	%r219, %r219, 16;
	add.s32 	%r218, %r218, 1024;
	setp.eq.s32 	%p86, %r220, 0;
	@%p86 bra 	$L__BB5_18;
	bra.uni 	$L__BB5_17;
$L__BB5_18:
	add.s32 	%r200, %r221, -512;
	add.s32 	%r211, %r219, 1;
	add.s32 	%r210, %r218, -512;
$L__BB5_19:
	setp.eq.s32 	%p87, %r29, 0;
	@%p87 bra 	$L__BB5_28;
	and.b32  	%r45, %r28, 7;
	setp.lt.u32 	%p88, %r29, 8;
	@%p88 bra 	$L__BB5_22;
	mul.wide.u32 	%rd47, %r200, 4;
	add.s64 	%rd48, %rd2, %rd47;
	ld.global.f32 	%f204, [%rd48];
	setp.lt.f32 	%p89, %f204, %f288;
	selp.f32 	%f205, %f204, %f288, %p89;
	shl.b32 	%r150, %r211, 6;
	add.s32 	%r151, %r150, %r1;
	mul.wide.u32 	%rd49, %r151, 4;
	add.s64 	%rd50, %rd2, %rd49;
	ld.global.f32 	%f206, [%rd50];
	setp.lt.f32 	%p90, %f206, %f205;
	selp.f32 	%f207, %f206, %f205, %p90;
	add.s32 	%r152, %r151, 64;
	mul.wide.u32 	%rd51, %r152, 4;
	add.s64 	%rd52, %rd2, %rd51;
	ld.global.f32 	%f208, [%rd52];
	setp.lt.f32 	%p91, %f208, %f207;
	selp.f32 	%f209, %f208, %f207, %p91;
	add.s32 	%r153, %r151, 128;
	mul.wide.u32 	%rd53, %r153, 4;
	add.s64 	%rd54, %rd2, %rd53;
	ld.global.f32 	%f210, [%rd54];
	setp.lt.f32 	%p92, %f210, %f209;
	selp.f32 	%f211, %f210, %f209, %p92;
	add.s32 	%r154, %r151, 192;
	mul.wide.u32 	%rd55, %r154, 4;
	add.s64 	%rd56, %rd2, %rd55;
	ld.global.f32 	%f212, [%rd56];
	setp.lt.f32 	%p93, %f212, %f211;
	selp.f32 	%f213, %f212, %f211, %p93;
	add.s32 	%r155, %r151, 256;
	mul.wide.u32 	%rd57, %r155, 4;
	add.s64 	%rd58, %rd2, %rd57;
	ld.global.f32 	%f214, [%rd58];
	setp.lt.f32 	%p94, %f214, %f213;
	selp.f32 	%f215, %f214, %f213, %p94;
	add.s32 	%r156, %r151, 320;
	mul.wide.u32 	%rd59, %r156, 4;
	add.s64 	%rd60, %rd2, %rd59;
	ld.global.f32 	%f216, [%rd60];
	setp.lt.f32 	%p95, %f216, %f215;
	selp.f32 	%f217, %f216, %f215, %p95;
	add.s32 	%r157, %r151, 384;
	mul.wide.u32 	%rd61, %r157, 4;
	add.s64 	%rd62, %rd2, %rd61;
	ld.global.f32 	%f218, [%rd62];
	setp.lt.f32 	%p96, %f218, %f217;
	selp.f32 	%f288, %f218, %f217, %p96;
	add.s32 	%r210, %r150, 448;
	add.s32 	%r200, %r151, 448;
	add.s32 	%r211, %r211, 8;
$L__BB5_22:
	setp.eq.s32 	%p97, %r45, 0;
	@%p97 bra 	$L__BB5_28;
	and.b32  	%r53, %r28, 3;
	setp.lt.u32 	%p98, %r45, 4;
	@%p98 bra 	$L__BB5_25;
	mul.wide.u32 	%rd63, %r200, 4;
	add.s64 	%rd64, %rd2, %rd63;
	ld.global.f32 	%f220, [%rd64];
	setp.lt.f32 	%p99, %f220, %f288;
	selp.f32 	%f221, %f220, %f288, %p99;
	shl.b32 	%r159, %r211, 6;
	add.s32 	%r160, %r159, %r1;
	mul.wide.u32 	%rd65, %r160, 4;
	add.s64 	%rd66, %rd2, %rd65;
	ld.global.f32 	%f222, [%rd66];
	setp.lt.f32 	%p100, %f222, %f221;
	selp.f32 	%f223, %f222, %f221, %p100;
	add.s32 	%r161, %r160, 64;
	mul.wide.u32 	%rd67, %r161, 4;
	add.s64 	%rd68, %rd2, %rd67;
	ld.global.f32 	%f224, [%rd68];
	setp.lt.f32 	%p101, %f224, %f223;
	selp.f32 	%f225, %f224, %f223, %p101;
	add.s32 	%r162, %r160, 128;
	mul.wide.u32 	%rd69, %r162, 4;
	add.s64 	%rd70, %rd2, %rd69;
	ld.global.f32 	%f226, [%rd70];
	setp.lt.f32 	%p102, %f226, %f225;
	selp.f32 	%f288, %f226, %f225, %p102;
	add.s32 	%r210, %r159, 192;
	add.s32 	%r200, %r160, 192;
	add.s32 	%r211, %r211, 4;
$L__BB5_25:
	setp.eq.s32 	%p103, %r53, 0;
	@%p103 bra 	$L__BB5_28;
	shl.b32 	%r207, %r211, 6;
	neg.s32 	%r206, %r53;
$L__BB5_27:
	.pragma "nounroll";
	mov.u32 	%r210, %r207;
	mul.wide.u32 	%rd71, %r200, 4;
	add.s64 	%rd72, %rd2, %rd71;
	ld.global.f32 	%f227, [%rd72];
	setp.lt.f32 	%p104, %f227, %f288;
	selp.f32 	%f288, %f227, %f288, %p104;
	shl.b32 	%r163, %r211, 6;
	add.s32 	%r211, %r211, 1;
	add.s32 	%r200, %r163, %r1;
	add.s32 	%r207, %r210, 64;
	add.s32 	%r206, %r206, 1;
	setp.ne.s32 	%p105, %r206, 0;
	@%p105 bra 	$L__BB5_27;
$L__BB5_28:
	add.s32 	%r223, %r210, %r1;
	shl.b32 	%r74, %r105, 1;
	setp.ge.u32 	%p106, %r223, %r74;
	@%p106 bra 	$L__BB5_35;
	shl.b32 	%r164, %r211, 6;
	add.s32 	%r213, %r1, %r164;
	max.u32 	%r165, %r74, %r213;
	sub.s32 	%r166, %r165, %r213;
	add.s32 	%r76, %r166, 63;
	and.b32  	%r167, %r76, 192;
	setp.eq.s32 	%p107, %r167, 192;
	@%p107 bra 	$L__BB5_32;
	shr.u32 	%r168, %r76, 6;
	add.s32 	%r169, %r168, 1;
	and.b32  	%r170, %r169, 3;
	neg.s32 	%r212, %r170;
	mov.u32 	%r214, %r223;
$L__BB5_31:
	.pragma "nounroll";
	mov.u32 	%r223, %r213;
	mul.wide.u32 	%rd73, %r214, 4;
	add.s64 	%rd74, %rd2, %rd73;
	ld.global.f32 	%f229, [%rd74];
	setp.gt.f32 	%p108, %f229, %f277;
	selp.f32 	%f277, %f229, %f277, %p108;
	shl.b32 	%r171, %r211, 6;
	add.s32 	%r211, %r211, 1;
	add.s32 	%r214, %r171, %r1;
	add.s32 	%r213, %r223, 64;
	add.s32 	%r212, %r212, 1;
	setp.ne.s32 	%p109, %r212, 0;
	@%p109 bra 	$L__BB5_31;
$L__BB5_32:
	setp.lt.u32 	%p110, %r76, 192;
	@%p110 bra 	$L__BB5_35;
	shl.b32 	%r172, %r211, 6;
	add.s32 	%r173, %r1, %r172;
	add.s32 	%r222, %r173, 128;
$L__BB5_34:
	mul.wide.u32 	%rd75, %r223, 4;
	add.s64 	%rd76, %rd2, %rd75;
	ld.global.f32 	%f230, [%rd76];
	setp.gt.f32 	%p111, %f230, %f277;
	selp.f32 	%f231, %f230, %f277, %p111;
	shl.b32 	%r174, %r211, 6;
	add.s32 	%r175, %r174, %r1;
	add.s32 	%r176, %r222, -64;
	add.s32 	%r177, %r222, -128;
	mul.wide.u32 	%rd77, %r177, 4;
	add.s64 	%rd78, %rd2, %rd77;
	ld.global.f32 	%f232, [%rd78];
	setp.gt.f32 	%p112, %f232, %f231;
	selp.f32 	%f233, %f232, %f231, %p112;
	mul.wide.u32 	%rd79, %r176, 4;
	add.s64 	%rd80, %rd2, %rd79;
	ld.global.f32 	%f234, [%rd80];
	setp.gt.f32 	%p113, %f234, %f233;
	selp.f32 	%f235, %f234, %f233, %p113;
	mul.wide.u32 	%rd81, %r222, 4;
	add.s64 	%rd82, %rd2, %rd81;
	ld.global.f32 	%f236, [%rd82];
	setp.gt.f32 	%p114, %f236, %f235;
	selp.f32 	%f277, %f236, %f235, %p114;
	add.s32 	%r211, %r211, 4;
	add.s32 	%r223, %r175, 192;
	add.s32 	%r102, %r222, 256;
	add.s32 	%r178, %r222, 64;
	setp.lt.u32 	%p115, %r178, %r74;
	mov.u32 	%r222, %r102;
	@%p115 bra 	$L__BB5_34;
$L__BB5_35:
	st.volatile.shared.f32 	[%r3], %f288;
	st.volatile.shared.f32 	[%r4], %f277;
	barrier.sync 	0;
	setp.gt.u32 	%p116, %r1, 31;
	@%p116 bra 	$L__BB5_74;
	ld.volatile.shared.f32 	%f237, [%r3+128];
	ld.volatile.shared.f32 	%f238, [%r3];
	setp.geu.f32 	%p117, %f237, %f238;
	@%p117 bra 	$L__BB5_38;
	ld.volatile.shared.f32 	%f295, [%r3+128];
	bra.uni 	$L__BB5_39;
$L__BB5_38:
	ld.volatile.shared.f32 	%f295, [%r3];
$L__BB5_39:
	st.volatile.shared.f32 	[%r3], %f295;
	ld.volatile.shared.f32 	%f239, [%r3+64];
	ld.volatile.shared.f32 	%f240, [%r3];
	setp.geu.f32 	%p118, %f239, %f240;
	@%p118 bra 	$L__BB5_41;
	ld.volatile.shared.f32 	%f296, [%r3+64];
	bra.uni 	$L__BB5_42;
$L__BB5_41:
	ld.volatile.shared.f32 	%f296, [%r3];
$L__BB5_42:
	st.volatile.shared.f32 	[%r3], %f296;
	ld.volatile.shared.f32 	%f241, [%r3+32];
	ld.volatile.shared.f32 	%f242, [%r3];
	setp.geu.f32 	%p119, %f241, %f242;
	@%p119 bra 	$L__BB5_44;
	ld.volatile.shared.f32 	%f297, [%r3+32];
	bra.uni 	$L__BB5_45;
$L__BB5_44:
	ld.volatile.shared.f32 	%f297, [%r3];
$L__BB5_45:
	st.volatile.shared.f32 	[%r3], %f297;
	ld.volatile.shared.f32 	%f243, [%r3+16];
	ld.volatile.shared.f32 	%f244, [%r3];
	setp.geu.f32 	%p120, %f243, %f244;
	@%p120 bra 	$L__BB5_47;
	ld.volatile.shared.f32 	%f298, [%r3+16];
	bra.uni 	$L__BB5_48;
$L__BB5_47:
	ld.volatile.shared.f32 	%f298, [%r3];
$L__BB5_48:
	st.volatile.shared.f32 	[%r3], %f298;
	ld.volatile.shared.f32 	%f245, [%r3+8];
	ld.volatile.shared.f32 	%f246, [%r3];
	setp.geu.f32 	%p121, %f245, %f246;
	@%p121 bra 	$L__BB5_50;
	ld.volatile.shared.f32 	%f299, [%r3+8];
	bra.uni 	$L__BB5_51;
$L__BB5_50:
	ld.volatile.shared.f32 	%f299, [%r3];
$L__BB5_51:
	st.volatile.shared.f32 	[%r3], %f299;
	ld.volatile.shared.f32 	%f247, [%r3+4];
	ld.volatile.shared.f32 	%f248, [%r3];
	setp.geu.f32 	%p122, %f247, %f248;
	@%p122 bra 	$L__BB5_53;
	ld.volatile.shared.f32 	%f300, [%r3+4];
	bra.uni 	$L__BB5_54;
$L__BB5_53:
	ld.volatile.shared.f32 	%f300, [%r3];
$L__BB5_54:
	st.volatile.shared.f32 	[%r3], %f300;
	ld.volatile.shared.f32 	%f249, [%r4+128];
	ld.volatile.shared.f32 	%f250, [%r4];
	setp.leu.f32 	%p123, %f249, %f250;
	@%p123 bra 	$L__BB5_56;
	ld.volatile.shared.f32 	%f301, [%r4+128];
	bra.uni 	$L__BB5_57;
$L__BB5_56:
	ld.volatile.shared.f32 	%f301, [%r4];
$L__BB5_57:
	st.volatile.shared.f32 	[%r4], %f301;
	ld.volatile.shared.f32 	%f251, [%r4+64];
	ld.volatile.shared.f32 	%f252, [%r4];
	setp.leu.f32 	%p124, %f251, %f252;
	@%p124 bra 	$L__BB5_59;
	ld.volatile.shared.f32 	%f302, [%r4+64];
	bra.uni 	$L__BB5_60;
$L__BB5_59:
	ld.volatile.shared.f32 	%f302, [%r4];
$L__BB5_60:
	st.volatile.shared.f32 	[%r4], %f302;
	ld.volatile.shared.f32 	%f253, [%r4+32];
	ld.volatile.shared.f32 	%f254, [%r4];
	setp.leu.f32 	%p125, %f253, %f254;
	@%p125 bra 	$L__BB5_62;
	ld.volatile.shared.f32 	%f303, [%r4+32];
	bra.uni 	$L__BB5_63;
$L__BB5_62:
	ld.volatile.shared.f32 	%f303, [%r4];
$L__BB5_63:
	st.volatile.shared.f32 	[%r4], %f303;
	ld.volatile.shared.f32 	%f255, [%r4+16];
	ld.volatile.shared.f32 	%f256, [%r4];
	setp.leu.f32 	%p126, %f255, %f256;
	@%p126 bra 	$L__BB5_65;
	ld.volatile.shared.f32 	%f304, [%r4+16];
	bra.uni 	$L__BB5_66;
$L__BB5_65:
	ld.volatile.shared.f32 	%f304, [%r4];
$L__BB5_66:
	st.volatile.shared.f32 	[%r4], %f304;
	ld.volatile.shared.f32 	%f257, [%r4+8];
	ld.volatile.shared.f32 	%f258, [%r4];
	setp.leu.f32 	%p127, %f257, %f258;
	@%p127 bra 	$L__BB5_68;
	ld.volatile.shared.f32 	%f305, [%r4+8];
	bra.uni 	$L__BB5_69;
$L__BB5_68:
	ld.volatile.shared.f32 	%f305, [%r4];
$L__BB5_69:
	st.volatile.shared.f32 	[%r4], %f305;
	ld.volatile.shared.f32 	%f259, [%r4+4];
	ld.volatile.shared.f32 	%f260, [%r4];
	setp.leu.f32 	%p128, %f259, %f260;
	@%p128 bra 	$L__BB5_71;
	ld.volatile.shared.f32 	%f306, [%r4+4];
	bra.uni 	$L__BB5_72;
$L__BB5_71:
	ld.volatile.shared.f32 	%f306, [%r4];
$L__BB5_72:
	st.volatile.shared.f32 	[%r4], %f306;
	setp.ne.s32 	%p129, %r1, 0;
	@%p129 bra 	$L__BB5_74;
	ld.volatile.shared.f32 	%f261, [_ZZ20find_min_max_dynamicILi64EEvPfS0_iiiE8smem_min];
	mov.u32 	%r179, %ctaid.x;
	mul.wide.u32 	%rd83, %r179, 4;
	add.s64 	%rd84, %rd2, %rd83;
	st.global.f32 	[%rd84], %f261;
	ld.volatile.shared.f32 	%f262, [_ZZ20find_min_max_dynamicILi64EEvPfS0_iiiE8smem_max];
	mov.u32 	%r180, %nctaid.x;
	add.s32 	%r181, %r179, %r180;
	mul.wide.u32 	%rd85, %r181, 4;
	add.s64 	%rd86, %rd2, %rd85;
	st.global.f32 	[%rd86], %f262;
$L__BB5_74:
	ret;

}


// ===== COMPILED SASS (sm_100) =====

	.target	sm_100

	.elftype	@"ET_EXEC"


//--------------------- .note.nv.tkinfo           --------------------------
	.section	.note.nv.tkinfo,"",@"SHT_NOTE"
	.sectionflags	@"SHF_NOTE_NV_TKINFO"
	.tkinfo
        /*0018*/ 	.word	0x00000002
        /*0030*/ 	.string	""
        /*0030*/ 	.string	"ptxas"
        /*0030*/ 	.string	"Cuda compilation tools, release 13.0, V13.0.88"
        /*0030*/ 	.string	"Build cuda_13.0.r13.0/compiler.36424714_0"
        /*0030*/ 	.string	"-arch sm_100 -m 64 "



//--------------------- .note.nv.cuinfo           --------------------------
	.section	.note.nv.cuinfo,"",@"SHT_NOTE"
	.sectionflags	@"SHF_NOTE_NV_CUINFO"
        /*0018*/ 	.short	0x0002
        /*001a*/ 	.short	0x0064
        /*001c*/ 	.short	0x0082
	.zero		2


//--------------------- .nv.info                  --------------------------
	.section	.nv.info,"",@"SHT_CUDA_INFO"
	.align	4


	//----- nvinfo : EIATTR_REGCOUNT
	.align		4
        /*0000*/ 	.byte	0x04, 0x2f
        /*0002*/ 	.short	(.L_1 - .L_0)
	.align		4
.L_0:
        /*0004*/ 	.word	index@(_Z12find_min_maxILi2048ELi64EEvPfS0_)
        /*0008*/ 	.word	0x00000020


	//----- nvinfo : EIATTR_FRAME_SIZE
	.align		4
.L_1:
        /*000c*/ 	.byte	0x04, 0x11
        /*000e*/ 	.short	(.L_3 - .L_2)
	.align		4
.L_2:
        /*0010*/ 	.word	index@(_Z12find_min_maxILi2048ELi64EEvPfS0_)
        /*0014*/ 	.word	0x00000000


	//----- nvinfo : EIATTR_REGCOUNT
	.align		4
.L_3:
        /*0018*/ 	.byte	0x04, 0x2f
        /*001a*/ 	.short	(.L_5 - .L_4)
	.align		4
.L_4:
        /*001c*/ 	.word	index@(_Z12find_min_maxILi4096ELi64EEvPfS0_)
        /*0020*/ 	.word	0x0000001f


	//----- nvinfo : EIATTR_FRAME_SIZE
	.align		4
.L_5:
        /*0024*/ 	.byte	0x04, 0x11
        /*0026*/ 	.short	(.L_7 - .L_6)
	.align		4
.L_6:
        /*0028*/ 	.word	index@(_Z12find_min_maxILi4096ELi64EEvPfS0_)
        /*002c*/ 	.word	0x00000000


	//----- nvinfo : EIATTR_REGCOUNT
	.align		4
.L_7:
        /*0030*/ 	.byte	0x04, 0x2f
        /*0032*/ 	.short	(.L_9 - .L_8)
	.align		4
.L_8:
        /*0034*/ 	.word	index@(_Z12find_min_maxILi8192ELi64EEvPfS0_)
        /*0038*/ 	.word	0x00000020


	//----- nvinfo : EIATTR_FRAME_SIZE
	.align		4
.L_9:
        /*003c*/ 	.byte	0x04, 0x11
        /*003e*/ 	.short	(.L_11 - .L_10)
	.align		4
.L_10:
        /*0040*/ 	.word	index@(_Z12find_min_maxILi8192ELi64EEvPfS0_)
        /*0044*/ 	.word	0x00000000


	//----- nvinfo : EIATTR_REGCOUNT
	.align		4
.L_11:
        /*0048*/ 	.byte	0x04, 0x2f
        /*004a*/ 	.short	(.L_13 - .L_12)
	.align		4
.L_12:
        /*004c*/ 	.word	index@(_Z12find_min_maxILi16384ELi64EEvPfS0_)
        /*0050*/ 	.word	0x00000020


	//----- nvinfo : EIATTR_FRAME_SIZE
	.align		4
.L_13:
        /*0054*/ 	.byte	0x04, 0x11
        /*0056*/ 	.short	(.L_15 - .L_14)
	.align		4
.L_14:
        /*0058*/ 	.word	index@(_Z12find_min_maxILi16384ELi64EEvPfS0_)
        /*005c*/ 	.word	0x00000000


	//----- nvinfo : EIATTR_REGCOUNT
	.align		4
.L_15:
        /*0060*/ 	.byte	0x04, 0x2f
        /*0062*/ 	.short	(.L_17 - .L_16)
	.align		4
.L_16:
        /*0064*/ 	.word	index@(_Z12find_min_maxILi32768ELi64EEvPfS0_)
        /*0068*/ 	.word	0x00000020


	//----- nvinfo : EIATTR_FRAME_SIZE
	.align		4
.L_17:
        /*006c*/ 	.byte	0x04, 0x11
        /*006e*/ 	.short	(.L_19 - .L_18)
	.align		4
.L_18:
        /*0070*/ 	.word	index@(_Z12find_min_maxILi32768ELi64EEvPfS0_)
        /*0074*/ 	.word	0x00000000


	//----- nvinfo : EIATTR_REGCOUNT
	.align		4
.L_19:
        /*0078*/ 	.byte	0x04, 0x2f
        /*007a*/ 	.short	(.L_21 - .L_20)
	.align		4
.L_20:
        /*007c*/ 	.word	index@(_Z20find_min_max_dynamicILi64EEvPfS0_iii)
        /*0080*/ 	.word	0x00000020


	//----- nvinfo : EIATTR_FRAME_SIZE
	.align		4
.L_21:
        /*0084*/ 	.byte	0x04, 0x11
        /*0086*/ 	.short	(.L_23 - .L_22)
	.align		4
.L_22:
        /*0088*/ 	.word	index@(_Z20find_min_max_dynamicILi64EEvPfS0_iii)
        /*008c*/ 	.word	0x00000000


	//----- nvinfo : EIATTR_MIN_STACK_SIZE
	.align		4
.L_23:
        /*0090*/ 	.byte	0x04, 0x12
        /*0092*/ 	.short	(.L_25 - .L_24)
	.align		4
.L_24:
        /*0094*/ 	.word	index@(_Z20find_min_max_dynamicILi64EEvPfS0_iii)
        /*0098*/ 	.word	0x00000000


	//----- nvinfo : EIATTR_MIN_STACK_SIZE
	.align		4
.L_25:
        /*009c*/ 	.byte	0x04, 0x12
        /*009e*/ 	.short	(.L_27 - .L_26)
	.align		4
.L_26:
        /*00a0*/ 	.word	index@(_Z12find_min_maxILi32768ELi64EEvPfS0_)
        /*00a4*/ 	.word	0x00000000


	//----- nvinfo : EIATTR_MIN_STACK_SIZE
	.align		4
.L_27:
        /*00a8*/ 	.byte	0x04, 0x12
        /*00aa*/ 	.short	(.L_29 - .L_28)
	.align		4
.L_28:
        /*00ac*/ 	.word	index@(_Z12find_min_maxILi16384ELi64EEvPfS0_)
        /*00b0*/ 	.word	0x00000000


	//----- nvinfo : EIATTR_MIN_STACK_SIZE
	.align		4
.L_29:
        /*00b4*/ 	.byte	0x04, 0x12
        /*00b6*/ 	.short	(.L_31 - .L_30)
	.align		4
.L_30:
        /*00b8*/ 	.word	index@(_Z12find_min_maxILi8192ELi64EEvPfS0_)
        /*00bc*/ 	.word	0x00000000


	//----- nvinfo : EIATTR_MIN_STACK_SIZE
	.align		4
.L_31:
        /*00c0*/ 	.byte	0x04, 0x12
        /*00c2*/ 	.short	(.L_33 - .L_32)
	.align		4
.L_32:
        /*00c4*/ 	.word	index@(_Z12find_min_maxILi4096ELi64EEvPfS0_)
        /*00c8*/ 	.word	0x00000000


	//----- nvinfo : EIATTR_MIN_STACK_SIZE
	.align		4
.L_33:
        /*00cc*/ 	.byte	0x04, 0x12
        /*00ce*/ 	.short	(.L_35 - .L_34)
	.align		4
.L_34:
        /*00d0*/ 	.word	index@(_Z12find_min_maxILi2048ELi64EEvPfS0_)
        /*00d4*/ 	.word	0x00000000
.L_35:


//--------------------- .nv.compat                --------------------------
	.section	.nv.compat,"",@"SHT_CUDA_COMPAT_INFO"
	.align	4
        /*0000*/ 	.byte	0x02, 0x09, 0x00, 0x00, 0x02, 0x02, 0x01, 0x00, 0x02, 0x05, 0x05, 0x00, 0x03, 0x07, 0x01, 0x01
        /*0010*/ 	.byte	0x02, 0x03, 0x00, 0x00, 0x02, 0x06, 0x01, 0x00, 0x04, 0x0b, 0x08, 0x00, 0x09, 0x00, 0x00, 0x00
        /*0020*/ 	.byte	0x00, 0x00, 0x00, 0x00


//--------------------- .nv.info._Z20find_min_max_dynamicILi64EEvPfS0_iii --------------------------
	.section	.nv.info._Z20find_min_max_dynamicILi64EEvPfS0_iii,"",@"SHT_CUDA_INFO"
	.sectionflags	@""
	.align	4


	//----- nvinfo : EIATTR_CUDA_API_VERSION
	.align		4
        /*0000*/ 	.byte	0x04, 0x37
        /*0002*/ 	.short	(.L_37 - .L_36)
.L_36:
        /*0004*/ 	.word	0x00000082


	//----- nvinfo : EIATTR_KPARAM_INFO
	.align		4
.L_37:
        /*0008*/ 	.byte	0x04, 0x17
        /*000a*/ 	.short	(.L_39 - .L_38)
.L_38:
        /*000c*/ 	.word	0x00000000
        /*0010*/ 	.short	0x0004
        /*0012*/ 	.short	0x0018
        /*0014*/ 	.byte	0x00, 0xf0, 0x11, 0x00


	//----- nvinfo : EIATTR_KPARAM_INFO
	.align		4
.L_39:
        /*0018*/ 	.byte	0x04, 0x17
        /*001a*/ 	.short	(.L_41 - .L_40)
.L_40:
        /*001c*/ 	.word	0x00000000
        /*0020*/ 	.short	0x0003
        /*0022*/ 	.short	0x0014
        /*0024*/ 	.byte	0x00, 0xf0, 0x11, 0x00


	//----- nvinfo : EIATTR_KPARAM_INFO
	.align		4
.L_41:
        /*0028*/ 	.byte	0x04, 0x17
        /*002a*/ 	.short	(.L_43 - .L_42)
.L_42:
        /*002c*/ 	.word	0x00000000
        /*0030*/ 	.short	0x0002
        /*0032*/ 	.short	0x0010
        /*0034*/ 	.byte	0x00, 0xf0, 0x11, 0x00


	//----- nvinfo : EIATTR_KPARAM_INFO
	.align		4
.L_43:
        /*0038*/ 	.byte	0x04, 0x17
        /*003a*/ 	.short	(.L_45 - .L_44)
.L_44:
        /*003c*/ 	.word	0x00000000
        /*0040*/ 	.short	0x0001
        /*0042*/ 	.short	0x0008
        /*0044*/ 	.byte	0x00, 0xf5, 0x21, 0x00


	//----- nvinfo : EIATTR_KPARAM_INFO
	.align		4
.L_45:
        /*0048*/ 	.byte	0x04, 0x17
        /*004a*/ 	.short	(.L_47 - .L_46)
.L_46:
        /*004c*/ 	.word	0x00000000
        /*0050*/ 	.short	0x0000
        /*0052*/ 	.short	0x0000
        /*0054*/ 	.byte	0x00, 0xf5, 0x21, 0x00


	//----- nvinfo : EIATTR_SPARSE_MMA_MASK
	.align		4
.L_47:
        /*0058*/ 	.byte	0x03, 0x50
        /*005a*/ 	.short	0x0000


	//----- nvinfo : EIATTR_MAXREG_COUNT
	.align		4
        /*005c*/ 	.byte	0x03, 0x1b
        /*005e*/ 	.short	0x00ff


	//----- nvinfo : EIATTR_NUM_BARRIERS
	.align		4
        /*0060*/ 	.byte	0x02, 0x4c
        /*0062*/ 	.byte	0x01
	.zero		1


	//----- nvinfo : EIATTR_MERCURY_ISA_VERSION
	.align		4
        /*0064*/ 	.byte	0x03, 0x5f
        /*0066*/ 	.short	0x0101


	//----- nvinfo : EIATTR_COOP_GROUP_MASK_REGIDS
	.align		4
        /*0068*/ 	.byte	0x04, 0x29
        /*006a*/ 	.short	(.L_49 - .L_48)


	//   ....[0]....
.L_48:
        /*006c*/ 	.word	0xffffffff


	//----- nvinfo : EIATTR_COOP_GROUP_INSTR_OFFSETS
	.align		4
.L_49:
        /*0070*/ 	.byte	0x04, 0x28
        /*0072*/ 	.short	(.L_51 - .L_50)


	//   ....[0]....
.L_50:
        /*0074*/ 	.word	0x00001ff0


	//----- nvinfo : EIATTR_VRC_CTA_INIT_COUNT
	.align		4
.L_51:
        /*0078*/ 	.byte	0x02, 0x4a
	.zero		1
	.zero		1


	//----- nvinfo : EIATTR_EXIT_INSTR_OFFSETS
	.align		4
        /*007c*/ 	.byte	0x04, 0x1c
        /*007e*/ 	.short	(.L_53 - .L_52)


	//   ....[0]....
.L_52:
        /*0080*/ 	.word	0x00002000


	//   ....[1]....
        /*0084*/ 	.word	0x000024a0


	//   ....[2]....
        /*0088*/ 	.word	0x00002580


	//----- nvinfo : EIATTR_CRS_STACK_SIZE
	.align		4
.L_53:
        /*008c*/ 	.byte	0x04, 0x1e
        /*008e*/ 	.short	(.L_55 - .L_54)
.L_54:
        /*0090*/ 	.word	0x00000000


	//----- nvinfo : EIATTR_CBANK_PARAM_SIZE
	.align		4
.L_55:
        /*0094*/ 	.byte	0x03, 0x19
        /*0096*/ 	.short	0x001c


	//----- nvinfo : EIATTR_PARAM_CBANK
	.align		4
        /*0098*/ 	.byte	0x04, 0x0a
        /*009a*/ 	.short	(.L_57 - .L_56)
	.align		4
.L_56:
        /*009c*/ 	.word	index@(.nv.constant0._Z20find_min_max_dynamicILi64EEvPfS0_iii)
        /*00a0*/ 	.short	0x0380
        /*00a2*/ 	.short	0x001c


	//----- nvinfo : EIATTR_SW_WAR
	.align		4
.L_57:
        /*00a4*/ 	.byte	0x04, 0x36
        /*00a6*/ 	.short	(.L_59 - .L_58)
.L_58:
        /*00a8*/ 	.word	0x00000008
.L_59:


//--------------------- .nv.info._Z12find_min_maxILi32768ELi64EEvPfS0_ --------------------------
	.section	.nv.info._Z12find_min_maxILi32768ELi64EEvPfS0_,"",@"SHT_CUDA_INFO"
	.sectionflags	@""
	.align	4


	//----- nvinfo : EIATTR_CUDA_API_VERSION
	.align		4
        /*0000*/ 	.byte	0x04, 0x37
        /*0002*/ 	.short	(.L_61 - .L_60)
.L_60:
        /*0004*/ 	.word	0x00000082


	//----- nvinfo : EIATTR_KPARAM_INFO
	.align		4
.L_61:
        /*0008*/ 	.byte	0x04, 0x17
        /*000a*/ 	.short	(.L_63 - .L_62)
.L_62:
        /*000c*/ 	.word	0x00000000
        /*0010*/ 	.short	0x0001
        /*0012*/ 	.short	0x0008
        /*0014*/ 	.byte	0x00, 0xf5, 0x21, 0x00


	//----- nvinfo : EIATTR_KPARAM_INFO
	.align		4
.L_63:
        /*0018*/ 	.byte	0x04, 0x17
        /*001a*/ 	.short	(.L_65 - .L_64)
.L_64:
        /*001c*/ 	.word	0x00000000
        /*0020*/ 	.short	0x0000
        /*0022*/ 	.short	0x0000
        /*0024*/ 	.byte	0x00, 0xf5, 0x21, 0x00


	//----- nvinfo : EIATTR_SPARSE_MMA_MASK
	.align		4
.L_65:
        /*0028*/ 	.byte	0x03, 0x50
        /*002a*/ 	.short	0x0000


	//----- nvinfo : EIATTR_MAXREG_COUNT
	.align		4
        /*002c*/ 	.byte	0x03, 0x1b
        /*002e*/ 	.short	0x00ff


	//----- nvinfo : EIATTR_NUM_BARRIERS
	.align		4
        /*0030*/ 	.byte	0x02, 0x4c
        /*0032*/ 	.byte	0x01
	.zero		1


	//----- nvinfo : EIATTR_MERCURY_ISA_VERSION
	.align		4
        /*0034*/ 	.byte	0x03, 0x5f
        /*0036*/ 	.short	0x0101


	//----- nvinfo : EIATTR_COOP_GROUP_MASK_REGIDS
	.align		4
        /*0038*/ 	.byte	0x04, 0x29
        /*003a*/ 	.short	(.L_67 - .L_66)


	//   ....[0]....
.L_66:
        /*003c*/ 	.word	0xffffffff


	//----- nvinfo : EIATTR_COOP_GROUP_INSTR_OFFSETS
	.align		4
.L_67:
        /*0040*/ 	.byte	0x04, 0x28
        /*0042*/ 	.short	(.L_69 - .L_68)


	//   ....[0]....
.L_68:
        /*0044*/ 	.word	0x0000a100


	//----- nvinfo : EIATTR_VRC_CTA_INIT_COUNT
	.align		4
.L_69:
        /*0048*/ 	.byte	0x02, 0x4a
	.zero		1
	.zero		1


	//----- nvinfo : EIATTR_EXIT_INSTR_OFFSETS
	.align		4
        /*004c*/ 	.byte	0x04, 0x1c
        /*004e*/ 	.short	(.L_71 - .L_70)


	//   ....[0]....
.L_70:
        /*0050*/ 	.word	0x0000a110


	//   ....[1]....
        /*0054*/ 	.word	0x0000a5b0


	//   ....[2]....
        /*0058*/ 	.word	0x0000a650


	//----- nvinfo : EIATTR_CBANK_PARAM_SIZE
	.align		4
.L_71:
        /*005c*/ 	.byte	0x03, 0x19
        /*005e*/ 	.short	0x0010


	//----- nvinfo : EIATTR_PARAM_CBANK
	.align		4
        /*0060*/ 	.byte	0x04, 0x0a
        /*0062*/ 	.short	(.L_73 - .L_72)
	.align		4
.L_72:
        /*0064*/ 	.word	index@(.nv.constant0._Z12find_min_maxILi32768ELi64EEvPfS0_)
        /*0068*/ 	.short	0x0380
        /*006a*/ 	.short	0x0010


	//----- nvinfo : EIATTR_SW_WAR
	.align		4
.L_73:
        /*006c*/ 	.byte	0x04, 0x36
        /*006e*/ 	.short	(.L_75 - .L_74)
.L_74:
        /*0070*/ 	.word	0x00000008
.L_75:


//--------------------- .nv.info._Z12find_min_maxILi16384ELi64EEvPfS0_ --------------------------
	.section	.nv.info._Z12find_min_maxILi16384ELi64EEvPfS0_,"",@"SHT_CUDA_INFO"
	.sectionflags	@""
	.align	4


	//----- nvinfo : EIATTR_CUDA_API_VERSION
	.align		4
        /*0000*/ 	.byte	0x04, 0x37
        /*0002*/ 	.short	(.L_77 - .L_76)
.L_76:
        /*0004*/ 	.word	0x00000082


	//----- nvinfo : EIATTR_KPARAM_INFO
	.align		4
.L_77:
        /*0008*/ 	.byte	0x04, 0x17
        /*000a*/ 	.short	(.L_79 - .L_78)
.L_78:
        /*000c*/ 	.word	0x00000000
        /*0010*/ 	.short	0x0001
        /*0012*/ 	.short	0x0008
        /*0014*/ 	.byte	0x00, 0xf5, 0x21, 0x00


	//----- nvinfo : EIATTR_KPARAM_INFO
	.align		4
.L_79:
        /*0018*/ 	.byte	0x04, 0x17
        /*001a*/ 	.short	(.L_81 - .L_80)
.L_80:
        /*001c*/ 	.word	0x00000000
        /*0020*/ 	.short	0x0000
        /*0022*/ 	.short	0x0000
        /*0024*/ 	.byte	0x00, 0xf5, 0x21, 0x00


	//----- nvinfo : EIATTR_SPARSE_MMA_MASK
	.align		4
.L_81:
        /*0028*/ 	.byte	0x03, 0x50
        /*002a*/ 	.short	0x0000


	//----- nvinfo : EIATTR_MAXREG_COUNT
	.align		4
        /*002c*/ 	.byte	0x03, 0x1b
        /*002e*/ 	.short	0x00ff


	//----- nvinfo : EIATTR_NUM_BARRIERS
	.align		4
        /*0030*/ 	.byte	0x02, 0x4c
        /*0032*/ 	.byte	0x01
	.zero		1


	//----- nvinfo : EIATTR_MERCURY_ISA_VERSION
	.align		4
        /*0034*/ 	.byte	0x03, 0x5f
        /*0036*/ 	.short	0x0101


	//----- nvinfo : EIATTR_COOP_GROUP_MASK_REGIDS
	.align		4
        /*0038*/ 	.byte	0x04, 0x29
        /*003a*/ 	.short	(.L_83 - .L_82)


	//   ....[0]....
.L_82:
        /*003c*/ 	.word	0xffffffff


	//----- nvinfo : EIATTR_COOP_GROUP_INSTR_OFFSETS
	.align		4
.L_83:
        /*0040*/ 	.byte	0x04, 0x28
        /*0042*/ 	.short	(.L_85 - .L_84)


	//   ....[0]....
.L_84:
        /*0044*/ 	.word	0x00005100


	//----- nvinfo : EIATTR_VRC_CTA_INIT_COUNT
	.align		4
.L_85:
        /*0048*/ 	.byte	0x02, 0x4a
	.zero		1
	.zero		1


	//----- nvinfo : EIATTR_EXIT_INSTR_OFFSETS
	.align		4
        /*004c*/ 	.byte	0x04, 0x1c
        /*004e*/ 	.short	(.L_87 - .L_86)


	//   ....[0]....
.L_86:
        /*0050*/ 	.word	0x00005110


	//   ....[1]....
        /*0054*/ 	.word	0x000055b0


	//   ....[2]....
        /*0058*/ 	.word	0x00005650


	//----- nvinfo : EIATTR_CBANK_PARAM_SIZE
	.align		4
.L_87:
        /*005c*/ 	.byte	0x03, 0x19
        /*005e*/ 	.short	0x0010


	//----- nvinfo : EIATTR_PARAM_CBANK
	.align		4
        /*0060*/ 	.byte	0x04, 0x0a
        /*0062*/ 	.short	(.L_89 - .L_88)
	.align		4
.L_88:
        /*0064*/ 	.word	index@(.nv.constant0._Z12find_min_maxILi16384ELi64EEvPfS0_)
        /*0068*/ 	.short	0x0380
        /*006a*/ 	.short	0x0010


	//----- nvinfo : EIATTR_SW_WAR
	.align		4
.L_89:
        /*006c*/ 	.byte	0x04, 0x36
        /*006e*/ 	.short	(.L_91 - .L_90)
.L_90:
        /*0070*/ 	.word	0x00000008
.L_91:


//--------------------- .nv.info._Z12find_min_maxILi8192ELi64EEvPfS0_ --------------------------
	.section	.nv.info._Z12find_min_maxILi8192ELi64EEvPfS0_,"",@"SHT_CUDA_INFO"
	.sectionflags	@""
	.align	4


	//----- nvinfo : EIATTR_CUDA_API_VERSION
	.align		4
        /*0000*/ 	.byte	0x04, 0x37
        /*0002*/ 	.short	(.L_93 - .L_92)
.L_92:
        /*0004*/ 	.word	0x00000082


	//----- nvinfo : EIATTR_KPARAM_INFO
	.align		4
.L_93:
        /*0008*/ 	.byte	0x04, 0x17
        /*000a*/ 	.short	(.L_95 - .L_94)
.L_94:
        /*000c*/ 	.word	0x00000000
        /*0010*/ 	.short	0x0001
        /*0012*/ 	.short	0x0008
        /*0014*/ 	.byte	0x00, 0xf5, 0x21, 0x00


	//----- nvinfo : EIATTR_KPARAM_INFO
	.align		4
.L_95:
        /*0018*/ 	.byte	0x04, 0x17
        /*001a*/ 	.short	(.L_97 - .L_96)
.L_96:
        /*001c*/ 	.word	0x00000000
        /*0020*/ 	.short	0x0000
        /*0022*/ 	.short	0x0000
        /*0024*/ 	.byte	0x00, 0xf5, 0x21, 0x00


	//----- nvinfo : EIATTR_SPARSE_MMA_MASK
	.align		4
.L_97:
        /*0028*/ 	.byte	0x03, 0x50
        /*002a*/ 	.short	0x0000


	//----- nvinfo : EIATTR_MAXREG_COUNT
	.align		4
        /*002c*/ 	.byte	0x03, 0x1b
        /*002e*/ 	.short	0x00ff


	//----- nvinfo : EIATTR_NUM_BARRIERS
	.align		4
        /*0030*/ 	.byte	0x02, 0x4c
        /*0032*/ 	.byte	0x01
	.zero		1


	//----- nvinfo : EIATTR_MERCURY_ISA_VERSION
	.align		4
        /*0034*/ 	.byte	0x03, 0x5f
        /*0036*/ 	.short	0x0101


	//----- nvinfo : EIATTR_COOP_GROUP_MASK_REGIDS
	.align		4
        /*0038*/ 	.byte	0x04, 0x29
        /*003a*/ 	.short	(.L_99 - .L_98)


	//   ....[0]....
.L_98:
        /*003c*/ 	.word	0xffffffff


	//----- nvinfo : EIATTR_COOP_GROUP_INSTR_OFFSETS
	.align		4
.L_99:
        /*0040*/ 	.byte	0x04, 0x28
        /*0042*/ 	.short	(.L_101 - .L_100)


	//   ....[0]....
.L_100:
        /*0044*/ 	.word	0x00002900


	//----- nvinfo : EIATTR_VRC_CTA_INIT_COUNT
	.align		4
.L_101:
        /*0048*/ 	.byte	0x02, 0x4a
	.zero		1
	.zero		1


	//----- nvinfo : EIATTR_EXIT_INSTR_OFFSETS
	.align		4
        /*004c*/ 	.byte	0x04, 0x1c
        /*004e*/ 	.short	(.L_103 - .L_102)


	//   ....[0]....
.L_102:
        /*0050*/ 	.word	0x00002910


	//   ....[1]....
        /*0054*/ 	.word	0x00002db0


	//   ....[2]....
        /*0058*/ 	.word	0x00002e50


	//----- nvinfo : EIATTR_CBANK_PARAM_SIZE
	.align		4
.L_103:
        /*005c*/ 	.byte	0x03, 0x19
        /*005e*/ 	.short	0x0010


	//----- nvinfo : EIATTR_PARAM_CBANK
	.align		4
        /*0060*/ 	.byte	0x04, 0x0a
        /*0062*/ 	.short	(.L_105 - .L_104)
	.align		4
.L_104:
        /*0064*/ 	.word	index@(.nv.constant0._Z12find_min_maxILi8192ELi64EEvPfS0_)
        /*0068*/ 	.short	0x0380
        /*006a*/ 	.short	0x0010


	//----- nvinfo : EIATTR_SW_WAR
	.align		4
.L_105:
        /*006c*/ 	.byte	0x04, 0x36
        /*006e*/ 	.short	(.L_107 - .L_106)
.L_106:
        /*0070*/ 	.word	0x00000008
.L_107:


//--------------------- .nv.info._Z12find_min_maxILi4096ELi64EEvPfS0_ --------------------------
	.section	.nv.info._Z12find_min_maxILi4096ELi64EEvPfS0_,"",@"SHT_CUDA_INFO"
	.sectionflags	@""
	.align	4


	//----- nvinfo : EIATTR_CUDA_API_VERSION
	.align		4
        /*0000*/ 	.byte	0x04, 0x37
        /*0002*/ 	.short	(.L_109 - .L_108)
.L_108:
        /*0004*/ 	.word	0x00000082


	//----- nvinfo : EIATTR_KPARAM_INFO
	.align		4
.L_109:
        /*0008*/ 	.byte	0x04, 0x17
        /*000a*/ 	.short	(.L_111 - .L_110)
.L_110:
        /*000c*/ 	.word	0x00000000
        /*0010*/ 	.short	0x0001
        /*0012*/ 	.short	0x0008
        /*0014*/ 	.byte	0x00, 0xf5, 0x21, 0x00


	//----- nvinfo : EIATTR_KPARAM_INFO
	.align		4
.L_111:
        /*0018*/ 	.byte	0x04, 0x17
        /*001a*/ 	.short	(.L_113 - .L_112)
.L_112:
        /*001c*/ 	.word	0x00000000
        /*0020*/ 	.short	0x0000
        /*0022*/ 	.short	0x0000
        /*0024*/ 	.byte	0x00, 0xf5, 0x21, 0x00


	//----- nvinfo : EIATTR_SPARSE_MMA_MASK
	.align		4
.L_113:
        /*0028*/ 	.byte	0x03, 0x50
        /*002a*/ 	.short	0x0000


	//----- nvinfo : EIATTR_MAXREG_COUNT
	.align		4
        /*002c*/ 	.byte	0x03, 0x1b
        /*002e*/ 	.short	0x00ff


	//----- nvinfo : EIATTR_NUM_BARRIERS
	.align		4
        /*0030*/ 	.byte	0x02, 0x4c
        /*0032*/ 	.byte	0x01
	.zero		1


	//----- nvinfo : EIATTR_MERCURY_ISA_VERSION
	.align		4
        /*0034*/ 	.byte	0x03, 0x5f
        /*0036*/ 	.short	0x0101


	//----- nvinfo : EIATTR_COOP_GROUP_MASK_REGIDS
	.align		4
        /*0038*/ 	.byte	0x04, 0x29
        /*003a*/ 	.short	(.L_115 - .L_114)


	//   ....[0]....
.L_114:
        /*003c*/ 	.word	0xffffffff


	//----- nvinfo : EIATTR_COOP_GROUP_INSTR_OFFSETS
	.align		4
.L_115:
        /*0040*/ 	.byte	0x04, 0x28
        /*0042*/ 	.short	(.L_117 - .L_116)


	//   ....[0]....
.L_116:
        /*0044*/ 	.word	0x00001500


	//----- nvinfo : EIATTR_VRC_CTA_INIT_COUNT
	.align		4
.L_117:
        /*0048*/ 	.byte	0x02, 0x4a
	.zero		1
	.zero		1


	//----- nvinfo : EIATTR_EXIT_INSTR_OFFSETS
	.align		4
        /*004c*/ 	.byte	0x04, 0x1c
        /*004e*/ 	.short	(.L_119 - .L_118)


	//   ....[0]....
.L_118:
        /*0050*/ 	.word	0x00001510


	//   ....[1]....
        /*0054*/ 	.word	0x000019b0


	//   ....[2]....
        /*0058*/ 	.word	0x00001a50


	//----- nvinfo : EIATTR_CBANK_PARAM_SIZE
	.align		4
.L_119:
        /*005c*/ 	.byte	0x03, 0x19
        /*005e*/ 	.short	0x0010


	//----- nvinfo : EIATTR_PARAM_CBANK
	.align		4
        /*0060*/ 	.byte	0x04, 0x0a
        /*0062*/ 	.short	(.L_121 - .L_120)
	.align		4
.L_120:
        /*0064*/ 	.word	index@(.nv.constant0._Z12find_min_maxILi4096ELi64EEvPfS0_)
        /*0068*/ 	.short	0x0380
        /*006a*/ 	.short	0x0010


	//----- nvinfo : EIATTR_SW_WAR
	.align		4
.L_121:
        /*006c*/ 	.byte	0x04, 0x36
        /*006e*/ 	.short	(.L_123 - .L_122)
.L_122:
        /*0070*/ 	.word	0x00000008
.L_123:


//--------------------- .nv.info._Z12find_min_maxILi2048ELi64EEvPfS0_ --------------------------
	.section	.nv.info._Z12find_min_maxILi2048ELi64EEvPfS0_,"",@"SHT_CUDA_INFO"
	.sectionflags	@""
	.align	4


	//----- nvinfo : EIATTR_CUDA_API_VERSION
	.align		4
        /*0000*/ 	.byte	0x04, 0x37
        /*0002*/ 	.short	(.L_125 - .L_124)
.L_124:
        /*0004*/ 	.word	0x00000082


	//----- nvinfo : EIATTR_KPARAM_INFO
	.align		4
.L_125:
        /*0008*/ 	.byte	0x04, 0x17
        /*000a*/ 	.short	(.L_127 - .L_126)
.L_126:
        /*000c*/ 	.word	0x00000000
        /*0010*/ 	.short	0x0001
        /*0012*/ 	.short	0x0008
        /*0014*/ 	.byte	0x00, 0xf5, 0x21, 0x00


	//----- nvinfo : EIATTR_KPARAM_INFO
	.align		4
.L_127:
        /*0018*/ 	.byte	0x04, 0x17
        /*001a*/ 	.short	(.L_129 - .L_128)
.L_128:
        /*001c*/ 	.word	0x00000000
        /*0020*/ 	.short	0x0000
        /*0022*/ 	.short	0x0000
        /*0024*/ 	.byte	0x00, 0xf5, 0x21, 0x00


	//----- nvinfo : EIATTR_SPARSE_MMA_MASK
	.align		4
.L_129:
        /*0028*/ 	.byte	0x03, 0x50
        /*002a*/ 	.short	0x0000


	//----- nvinfo : EIATTR_MAXREG_COUNT
	.align		4
        /*002c*/ 	.byte	0x03, 0x1b
        /*002e*/ 	.short	0x00ff


	//----- nvinfo : EIATTR_NUM_BARRIERS
	.align		4
        /*0030*/ 	.byte	0x02, 0x4c
        /*0032*/ 	.byte	0x01
	.zero		1


	//----- nvinfo : EIATTR_MERCURY_ISA_VERSION
	.align		4
        /*0034*/ 	.byte	0x03, 0x5f
        /*0036*/ 	.short	0x0101


	//----- nvinfo : EIATTR_COOP_GROUP_MASK_REGIDS
	.align		4
        /*0038*/ 	.byte	0x04, 0x29
        /*003a*/ 	.short	(.L_131 - .L_130)


	//   ....[0]....
.L_130:
        /*003c*/ 	.word	0xffffffff


	//----- nvinfo : EIATTR_COOP_GROUP_INSTR_OFFSETS
	.align		4
.L_131:
        /*0040*/ 	.byte	0x04, 0x28
        /*0042*/ 	.short	(.L_133 - .L_132)


	//   ....[0]....
.L_132:
        /*0044*/ 	.word	0x00000b00


	//----- nvinfo : EIATTR_VRC_CTA_INIT_COUNT
	.align		4
.L_133:
        /*0048*/ 	.byte	0x02, 0x4a
	.zero		1
	.zero		1


	//----- nvinfo : EIATTR_EXIT_INSTR_OFFSETS
	.align		4
        /*004c*/ 	.byte	0x04, 0x1c
        /*004e*/ 	.short	(.L_135 - .L_134)


	//   ....[0]....
.L_134:
        /*0050*/ 	.word	0x00000b10


	//   ....[1]....
        /*0054*/ 	.word	0x00000fb0


	//   ....[2]....
        /*0058*/ 	.word	0x00001050


	//----- nvinfo : EIATTR_CBANK_PARAM_SIZE
	.align		4
.L_135:
        /*005c*/ 	.byte	0x03, 0x19
        /*005e*/ 	.short	0x0010


	//----- nvinfo : EIATTR_PARAM_CBANK
	.align		4
        /*0060*/ 	.byte	0x04, 0x0a
        /*0062*/ 	.short	(.L_137 - .L_136)
	.align		4
.L_136:
        /*0064*/ 	.word	index@(.nv.constant0._Z12find_min_maxILi2048ELi64EEvPfS0_)
        /*0068*/ 	.short	0x0380
        /*006a*/ 	.short	0x0010


	//----- nvinfo : EIATTR_SW_WAR
	.align		4
.L_137:
        /*006c*/ 	.byte	0x04, 0x36
        /*006e*/ 	.short	(.L_139 - .L_138)
.L_138:
        /*0070*/ 	.word	0x00000008
.L_139:


//--------------------- .nv.callgraph             --------------------------
	.section	.nv.callgraph,"",@"SHT_CUDA_CALLGRAPH"
	.align	4
	.sectionentsize	8
	.align		4
        /*0000*/ 	.word	0x00000000
	.align		4
        /*0004*/ 	.word	0xffffffff
	.align		4
        /*0008*/ 	.word	0x00000000
	.align		4
        /*000c*/ 	.word	0xfffffffe
	.align		4
        /*0010*/ 	.word	0x00000000
	.align		4
        /*0014*/ 	.word	0xfffffffd
	.align		4
        /*0018*/ 	.word	0x00000000
	.align		4
        /*001c*/ 	.word	0xfffffffc


//--------------------- .text._Z20find_min_max_dynamicILi64EEvPfS0_iii --------------------------
	.section	.text._Z20find_min_max_dynamicILi64EEvPfS0_iii,"ax",@progbits
	.align	128
        .global         _Z20find_min_max_dynamicILi64EEvPfS0_iii
        .type           _Z20find_min_max_dynamicILi64EEvPfS0_iii,@function
        .size           _Z20find_min_max_dynamicILi64EEvPfS0_iii,(.L_x_35 - _Z20find_min_max_dynamicILi64EEvPfS0_iii)
        .other          _Z20find_min_max_dynamicILi64EEvPfS0_iii,@"STO_CUDA_ENTRY STV_DEFAULT"
_Z20find_min_max_dynamicILi64EEvPfS0_iii:
.text._Z20find_min_max_dynamicILi64EEvPfS0_iii:
[----:B------:R-:W-:Y:S01]  /*0000*/  LDC R1, c[0x0][0x37c] ;  /* 0x0000df00ff017b82 */ /* 0x000fe20000000800 */
[----:B------:R-:W0:Y:S07]  /*0010*/  S2R R0, SR_TID.X ;  /* 0x0000000000007919 */ /* 0x000e2e0000002100 */
[----:B------:R-:W1:Y:S01]  /*0020*/  S2UR UR6, SR_CgaCtaId ;  /* 0x00000000000679c3 */ /* 0x000e620000008800 */
[----:B------:R-:W-:Y:S01]  /*0030*/  UMOV UR4, 0x400 ;  /* 0x0000040000047882 */ /* 0x000fe20000000000 */
[----:B------:R-:W-:Y:S01]  /*0040*/  IMAD.MOV.U32 R5, RZ, RZ, 0x4eff0000 ;  /* 0x4eff0000ff057424 */ /* 0x000fe200078e00ff */
[----:B------:R-:W-:Y:S01]  /*0050*/  UIADD3 UR5, UPT, UPT, UR4, 0x100, URZ ;  /* 0x0000010004057890 */ /* 0x000fe2000fffe0ff */
[----:B------:R-:W-:Y:S01]  /*0060*/  IMAD.MOV.U32 R4, RZ, RZ, -0x31010000 ;  /* 0xceff0000ff047424 */ /* 0x000fe200078e00ff */
[----:B------:R-:W-:Y:S01]  /*0070*/  BSSY.RECONVERGENT B0, `(.L_x_0) ;  /* 0x00000e1000007945 */ /* 0x000fe20003800200 */
[----:B------:R-:W-:-:S02]  /*0080*/  IMAD.MOV.U32 R23, RZ, RZ, 0x4eff0000 ;  /* 0x4eff0000ff177424 */ /* 0x000fc400078e00ff */
[----:B------:R-:W2:Y:S01]  /*0090*/  LDC.64 R8, c[0x0][0x390] ;  /* 0x0000e400ff087b82 */ /* 0x000ea20000000a00 */
[----:B------:R-:W-:Y:S01]  /*00a0*/  IMAD.MOV.U32 R6, RZ, RZ, -0x31010000 ;  /* 0xceff0000ff067424 */ /* 0x000fe200078e00ff */
[----:B-1----:R-:W-:Y:S02]  /*00b0*/  ULEA UR4, UR6, UR4, 0x18 ;  /* 0x0000000406047291 */ /* 0x002fe4000f8ec0ff */
[----:B------:R-:W-:Y:S01]  /*00c0*/  ULEA UR5, UR6, UR5, 0x18 ;  /* 0x0000000506057291 */ /* 0x000fe2000f8ec0ff */
[----:B------:R-:W1:Y:S03]  /*00d0*/  LDCU.64 UR6, c[0x0][0x358] ;  /* 0x00006b00ff0677ac */ /* 0x000e660008000a00 */
[C---:B0-----:R-:W-:Y:S01]  /*00e0*/  LEA R2, R0.reuse, UR4, 0x2 ;  /* 0x0000000400027c11 */ /* 0x041fe2000f8e10ff */
[C---:B--2---:R-:W-:Y:S01]  /*00f0*/  IMAD.IADD R7, R0.reuse, 0x1, R9 ;  /* 0x0000000100077824 */ /* 0x044fe200078e0209 */
[----:B------:R-:W-:-:S03]  /*0100*/  LEA R3, R0, UR5, 0x2 ;  /* 0x0000000500037c11 */ /* 0x000fc6000f8e10ff */
[----:B------:R0:W-:Y:S01]  /*0110*/  STS [R2], R5 ;  /* 0x0000000502007388 */ /* 0x0001e20000000800 */
[----:B------:R-:W-:-:S03]  /*0120*/  ISETP.GE.AND P0, PT, R7, R8, PT ;  /* 0x000000080700720c */ /* 0x000fc60003f06270 */
[----:B------:R0:W-:Y:S10]  /*0130*/  STS [R3], R4 ;  /* 0x0000000403007388 */ /* 0x0001f40000000800 */
[----:B01----:R-:W-:Y:S05]  /*0140*/  @P0 BRA `(.L_x_1) ;  /* 0x0000000c004c0947 */ /* 0x003fea0003800000 */
[----:B------:R-:W-:Y:S01]  /*0150*/  VIADDMNMX R4, R7, 0x40, R8, !PT ;  /* 0x0000004007047846 */ /* 0x000fe20007800108 */
[----:B------:R-:W-:Y:S01]  /*0160*/  BSSY.RECONVERGENT B1, `(.L_x_2) ;  /* 0x000006b000017945 */ /* 0x000fe20003800200 */
[----:B------:R-:W-:Y:S01]  /*0170*/  LOP3.LUT R5, RZ, R0, RZ, 0x33, !PT ;  /* 0x00000000ff057212 */ /* 0x000fe200078e33ff */
[----:B------:R-:W-:Y:S02]  /*0180*/  IMAD.MOV.U32 R6, RZ, RZ, -0x31010000 ;  /* 0xceff0000ff067424 */ /* 0x000fe400078e00ff */
[----:B------:R-:W-:Y:S01]  /*0190*/  IMAD.MOV.U32 R23, RZ, RZ, 0x4eff0000 ;  /* 0x4eff0000ff177424 */ /* 0x000fe200078e00ff */
[----:B------:R-:W-:Y:S01]  /*01a0*/  IADD3 R4, PT, PT, R4, -R9, R5 ;  /* 0x8000000904047210 */ /* 0x000fe20007ffe005 */
[----:B------:R-:W-:-:S03]  /*01b0*/  IMAD.MOV.U32 R11, RZ, RZ, R7 ;  /* 0x000000ffff0b7224 */ /* 0x000fc600078e0007 */
[C---:B------:R-:W-:Y:S02]  /*01c0*/  ISETP.GE.U32.AND P0, PT, R4.reuse, 0x3c0, PT ;  /* 0x000003c00400780c */ /* 0x040fe40003f06070 */
[----:B------:R-:W-:Y:S01]  /*01d0*/  LEA.HI R10, R4, 0x1, RZ, 0x1a ;  /* 0x00000001040a7811 */ /* 0x000fe200078fd0ff */
[----:B------:R-:W-:-:S03]  /*01e0*/  IMAD.MOV.U32 R4, RZ, RZ, 0x1 ;  /* 0x00000001ff047424 */ /* 0x000fc600078e00ff */
[----:B------:R-:W-:-:S07]  /*01f0*/  LOP3.LUT R25, R10, 0xf, RZ, 0xc0, !PT ;  /* 0x0000000f0a197812 */ /* 0x000fce00078ec0ff */
[----:B------:R-:W-:Y:S05]  /*0200*/  @!P0 BRA `(.L_x_3) ;  /* 0x0000000400808947 */ /* 0x000fea0003800000 */
[----:B------:R-:W0:Y:S01]  /*0210*/  LDC.64 R4, c[0x0][0x380] ;  /* 0x0000e000ff047b82 */ /* 0x000e220000000a00 */
[----:B------:R-:W-:Y:S01]  /*0220*/  LOP3.LUT R12, R10, 0x7fffff0, RZ, 0xc0, !PT ;  /* 0x07fffff00a0c7812 */ /* 0x000fe200078ec0ff */
[----:B------:R-:W-:Y:S01]  /*0230*/  BSSY.RECONVERGENT B2, `(.L_x_4) ;  /* 0x000005c000027945 */ /* 0x000fe20003800200 */
[----:B------:R-:W-:Y:S02]  /*0240*/  IMAD.MOV.U32 R6, RZ, RZ, -0x31010000 ;  /* 0xceff0000ff067424 */ /* 0x000fe400078e00ff */
[----:B------:R-:W-:Y:S02]  /*0250*/  IMAD.MOV.U32 R23, RZ, RZ, 0x4eff0000 ;  /* 0x4eff0000ff177424 */ /* 0x000fe400078e00ff */
[----:B------:R-:W-:Y:S02]  /*0260*/  IMAD.MOV.U32 R13, RZ, RZ, RZ ;  /* 0x000000ffff0d7224 */ /* 0x000fe400078e00ff */
[----:B------:R-:W-:Y:S02]  /*0270*/  IMAD.MOV.U32 R11, RZ, RZ, R7 ;  /* 0x000000ffff0b7224 */ /* 0x000fe400078e0007 */
[----:B------:R-:W-:-:S07]  /*0280*/  IMAD.MOV R12, RZ, RZ, -R12 ;  /* 0x000000ffff0c7224 */ /* 0x000fce00078e0a0c */
.L_x_5:
[----:B0-----:R-:W-:-:S05]  /*0290*/  IMAD.WIDE R8, R11, 0x4, R4 ;  /* 0x000000040b087825 */ /* 0x001fca00078e0204 */
[----:B------:R-:W2:Y:S04]  /*02a0*/  LDG.E R26, desc[UR6][R8.64] ;  /* 0x00000006081a7981 */ /* 0x000ea8000c1e1900 */
[----:B------:R-:W3:Y:S04]  /*02b0*/  LDG.E R24, desc[UR6][R8.64+0x100] ;  /* 0x0001000608187981 */ /* 0x000ee8000c1e1900 */
[----:B------:R-:W4:Y:S04]  /*02c0*/  LDG.E R22, desc[UR6][R8.64+0x200] ;  /* 0x0002000608167981 */ /* 0x000f28000c1e1900 */
[----:B------:R-:W5:Y:S04]  /*02d0*/  LDG.E R21, desc[UR6][R8.64+0x300] ;  /* 0x0003000608157981 */ /* 0x000f68000c1e1900 */
[----:B------:R-:W5:Y:S04]  /*02e0*/  LDG.E R20, desc[UR6][R8.64+0x400] ;  /* 0x0004000608147981 */ /* 0x000f68000c1e1900 */
[----:B------:R-:W5:Y:S04]  /*02f0*/  LDG.E R19, desc[UR6][R8.64+0x500] ;  /* 0x0005000608137981 */ /* 0x000f68000c1e1900 */
[----:B------:R-:W5:Y:S04]  /*0300*/  LDG.E R18, desc[UR6][R8.64+0x600] ;  /* 0x0006000608127981 */ /* 0x000f68000c1e1900 */
[----:B------:R-:W5:Y:S04]  /*0310*/  LDG.E R17, desc[UR6][R8.64+0x700] ;  /* 0x0007000608117981 */ /* 0x000f68000c1e1900 */
[----:B------:R-:W5:Y:S04]  /*0320*/  LDG.E R16, desc[UR6][R8.64+0x800] ;  /* 0x0008000608107981 */ /* 0x000f68000c1e1900 */
[----:B------:R-:W5:Y:S04]  /*0330*/  LDG.E R15, desc[UR6][R8.64+0x900] ;  /* 0x00090006080f7981 */ /* 0x000f68000c1e1900 */
[----:B------:R-:W5:Y:S01]  /*0340*/  LDG.E R14, desc[UR6][R8.64+0xa00] ;  /* 0x000a0006080e7981 */ /* 0x000f62000c1e1900 */
[----:B--2---:R-:W-:-:S02]  /*0350*/  FSETP.GEU.AND P1, PT, R26, R23, PT ;  /* 0x000000171a00720b */ /* 0x004fc40003f2e000 */
[CC--:B------:R-:W-:Y:S02]  /*0360*/  FSETP.GT.AND P0, PT, R26.reuse, R6.reuse, PT ;  /* 0x000000061a00720b */ /* 0x0c0fe40003f04000 */
[C---:B------:R-:W-:Y:S02]  /*0370*/  FSEL R23, R26.reuse, R23, !P1 ;  /* 0x000000171a177208 */ /* 0x040fe40004800000 */
[----:B------:R-:W-:Y:S02]  /*0380*/  FSEL R27, R26, R6, P0 ;  /* 0x000000061a1b7208 */ /* 0x000fe40000000000 */
[----:B------:R-:W2:Y:S01]  /*0390*/  LDG.E R6, desc[UR6][R8.64+0xb00] ;  /* 0x000b000608067981 */ /* 0x000ea2000c1e1900 */
[C---:B---3--:R-:W-:Y:S02]  /*03a0*/  FSETP.GEU.AND P1, PT, R24.reuse, R23, PT ;  /* 0x000000171800720b */ /* 0x048fe40003f2e000 */
[C---:B------:R-:W-:Y:S02]  /*03b0*/  FSETP.GT.AND P0, PT, R24.reuse, R27, PT ;  /* 0x0000001b1800720b */ /* 0x040fe40003f04000 */
[----:B------:R-:W-:-:S02]  /*03c0*/  FSEL R29, R24, R23, !P1 ;  /* 0x00000017181d7208 */ /* 0x000fc40004800000 */
[----:B------:R-:W-:Y:S01]  /*03d0*/  FSEL R27, R24, R27, P0 ;  /* 0x0000001b181b7208 */ /* 0x000fe20000000000 */
[----:B------:R-:W3:Y:S01]  /*03e0*/  LDG.E R23, desc[UR6][R8.64+0xc00] ;  /* 0x000c000608177981 */ /* 0x000ee2000c1e1900 */
[C---:B----4-:R-:W-:Y:S02]  /*03f0*/  FSETP.GEU.AND P1, PT, R22.reuse, R29, PT ;  /* 0x0000001d1600720b */ /* 0x050fe40003f2e000 */
[C---:B------:R-:W-:Y:S02]  /*0400*/  FSETP.GT.AND P0, PT, R22.reuse, R27, PT ;  /* 0x0000001b1600720b */ /* 0x040fe40003f04000 */
[C---:B------:R-:W-:Y:S02]  /*0410*/  FSEL R24, R22.reuse, R29, !P1 ;  /* 0x0000001d16187208 */ /* 0x040fe40004800000 */
[----:B------:R-:W-:Y:S02]  /*0420*/  FSEL R26, R22, R27, P0 ;  /* 0x0000001b161a7208 */ /* 0x000fe40000000000 */
[----:B------:R-:W4:Y:S01]  /*0430*/  LDG.E R22, desc[UR6][R8.64+0xd00] ;  /* 0x000d000608167981 */ /* 0x000f22000c1e1900 */
[----:B-----5:R-:W-:-:S02]  /*0440*/  FSETP.GEU.AND P1, PT, R21, R24, PT ;  /* 0x000000181500720b */ /* 0x020fc40003f2e000 */
[C---:B------:R-:W-:Y:S02]  /*0450*/  FSETP.GT.AND P0, PT, R21.reuse, R26, PT ;  /* 0x0000001a1500720b */ /* 0x040fe40003f04000 */
[C---:B------:R-:W-:Y:S02]  /*0460*/  FSEL R27, R21.reuse, R24, !P1 ;  /* 0x00000018151b7208 */ /* 0x040fe40004800000 */
[----:B------:R-:W-:Y:S01]  /*0470*/  FSEL R29, R21, R26, P0 ;  /* 0x0000001a151d7208 */ /* 0x000fe20000000000 */
[----:B------:R-:W5:Y:S04]  /*0480*/  LDG.E R24, desc[UR6][R8.64+0xf00] ;  /* 0x000f000608187981 */ /* 0x000f68000c1e1900 */
[----:B------:R0:W5:Y:S01]  /*0490*/  LDG.E R21, desc[UR6][R8.64+0xe00] ;  /* 0x000e000608157981 */ /* 0x000162000c1e1900 */
[----:B------:R-:W-:-:S02]  /*04a0*/  FSETP.GEU.AND P1, PT, R20, R27, PT ;  /* 0x0000001b1400720b */ /* 0x000fc40003f2e000 */
[C---:B------:R-:W-:Y:S02]  /*04b0*/  FSETP.GT.AND P0, PT, R20.reuse, R29, PT ;  /* 0x0000001d1400720b */ /* 0x040fe40003f04000 */
[C---:B------:R-:W-:Y:S02]  /*04c0*/  FSEL R26, R20.reuse, R27, !P1 ;  /* 0x0000001b141a7208 */ /* 0x040fe40004800000 */
[----:B------:R-:W-:Y:S02]  /*04d0*/  FSEL R20, R20, R29, P0 ;  /* 0x0000001d14147208 */ /* 0x000fe40000000000 */
[C---:B------:R-:W-:Y:S02]  /*04e0*/  FSETP.GEU.AND P1, PT, R19.reuse, R26, PT ;  /* 0x0000001a1300720b */ /* 0x040fe40003f2e000 */
[C---:B------:R-:W-:Y:S02]  /*04f0*/  FSETP.GT.AND P0, PT, R19.reuse, R20, PT ;  /* 0x000000141300720b */ /* 0x040fe40003f04000 */
[----:B------:R-:W-:-:S02]  /*0500*/  FSEL R27, R19, R26, !P1 ;  /* 0x0000001a131b7208 */ /* 0x000fc40004800000 */
[----:B------:R-:W-:Y:S02]  /*0510*/  FSEL R19, R19, R20, P0 ;  /* 0x0000001413137208 */ /* 0x000fe40000000000 */
[C---:B------:R-:W-:Y:S02]  /*0520*/  FSETP.GEU.AND P1, PT, R18.reuse, R27, PT ;  /* 0x0000001b1200720b */ /* 0x040fe40003f2e000 */
[C---:B------:R-:W-:Y:S02]  /*0530*/  FSETP.GT.AND P0, PT, R18.reuse, R19, PT ;  /* 0x000000131200720b */ /* 0x040fe40003f04000 */
[C---:B0-----:R-:W-:Y:S02]  /*0540*/  FSEL R8, R18.reuse, R27, !P1 ;  /* 0x0000001b12087208 */ /* 0x041fe40004800000 */
[----:B------:R-:W-:Y:S02]  /*0550*/  FSEL R18, R18, R19, P0 ;  /* 0x0000001312127208 */ /* 0x000fe40000000000 */
        /* <DEDUP_REMOVED lines=10> */
[C---:B------:R-:W-:Y:S02]  /*0600*/  FSEL R9, R15.reuse, R8, !P1 ;  /* 0x000000080f097208 */ /* 0x040fe40004800000 */
[----:B------:R-:W-:Y:S02]  /*0610*/  FSEL R15, R15, R16, P0 ;  /* 0x000000100f0f7208 */ /* 0x000fe40000000000 */
[----:B------:R-:W-:-:S02]  /*0620*/  FSETP.GEU.AND P1, PT, R14, R9, PT ;  /* 0x000000090e00720b */ /* 0x000fc40003f2e000 */
[C---:B------:R-:W-:Y:S02]  /*0630*/  FSETP.GT.AND P0, PT, R14.reuse, R15, PT ;  /* 0x0000000f0e00720b */ /* 0x040fe40003f04000 */
[C---:B------:R-:W-:Y:S02]  /*0640*/  FSEL R9, R14.reuse, R9, !P1 ;  /* 0x000000090e097208 */ /* 0x040fe40004800000 */
[----:B------:R-:W-:Y:S01]  /*0650*/  FSEL R15, R14, R15, P0 ;  /* 0x0000000f0e0f7208 */ /* 0x000fe20000000000 */
[----:B------:R-:W-:-:S05]  /*0660*/  VIADD R12, R12, 0x10 ;  /* 0x000000100c0c7836 */ /* 0x000fca0000000000 */
[----:B------:R-:W-:Y:S01]  /*0670*/  ISETP.NE.AND P2, PT, R12, RZ, PT ;  /* 0x000000ff0c00720c */ /* 0x000fe20003f45270 */
[----:B------:R-:W-:Y:S02]  /*0680*/  VIADD R13, R13, 0x10 ;  /* 0x000000100d0d7836 */ /* 0x000fe40000000000 */
[----:B------:R-:W-:Y:S01]  /*0690*/  VIADD R11, R11, 0x400 ;  /* 0x000004000b0b7836 */ /* 0x000fe20000000000 */
[C---:B--2---:R-:W-:Y:S02]  /*06a0*/  FSETP.GEU.AND P1, PT, R6.reuse, R9, PT ;  /* 0x000000090600720b */ /* 0x044fe40003f2e000 */
[C---:B------:R-:W-:Y:S02]  /*06b0*/  FSETP.GT.AND P0, PT, R6.reuse, R15, PT ;  /* 0x0000000f0600720b */ /* 0x040fe40003f04000 */
[C---:B------:R-:W-:Y:S02]  /*06c0*/  FSEL R8, R6.reuse, R9, !P1 ;  /* 0x0000000906087208 */ /* 0x040fe40004800000 */
[----:B------:R-:W-:-:S02]  /*06d0*/  FSEL R6, R6, R15, P0 ;  /* 0x0000000f06067208 */ /* 0x000fc40000000000 */
[C---:B---3--:R-:W-:Y:S02]  /*06e0*/  FSETP.GEU.AND P1, PT, R23.reuse, R8, PT ;  /* 0x000000081700720b */ /* 0x048fe40003f2e000 */
[C---:B------:R-:W-:Y:S02]  /*06f0*/  FSETP.GT.AND P0, PT, R23.reuse, R6, PT ;  /* 0x000000061700720b */ /* 0x040fe40003f04000 */
[C---:B------:R-:W-:Y:S02]  /*0700*/  FSEL R9, R23.reuse, R8, !P1 ;  /* 0x0000000817097208 */ /* 0x040fe40004800000 */
[----:B------:R-:W-:Y:S02]  /*0710*/  FSEL R23, R23, R6, P0 ;  /* 0x0000000617177208 */ /* 0x000fe40000000000 */
[C---:B----4-:R-:W-:Y:S02]  /*0720*/  FSETP.GEU.AND P1, PT, R22.reuse, R9, PT ;  /* 0x000000091600720b */ /* 0x050fe40003f2e000 */
[----:B------:R-:W-:-:S02]  /*0730*/  FSETP.GT.AND P0, PT, R22, R23, PT ;  /* 0x000000171600720b */ /* 0x000fc40003f04000 */
[C---:B------:R-:W-:Y:S02]  /*0740*/  FSEL R6, R22.reuse, R9, !P1 ;  /* 0x0000000916067208 */ /* 0x040fe40004800000 */
[----:B------:R-:W-:Y:S02]  /*0750*/  FSEL R22, R22, R23, P0 ;  /* 0x0000001716167208 */ /* 0x000fe40000000000 */
[C---:B-----5:R-:W-:Y:S02]  /*0760*/  FSETP.GEU.AND P1, PT, R21.reuse, R6, PT ;  /* 0x000000061500720b */ /* 0x060fe40003f2e000 */
[C---:B------:R-:W-:Y:S02]  /*0770*/  FSETP.GT.AND P0, PT, R21.reuse, R22, PT ;  /* 0x000000161500720b */ /* 0x040fe40003f04000 */
[C---:B------:R-:W-:Y:S02]  /*0780*/  FSEL R23, R21.reuse, R6, !P1 ;  /* 0x0000000615177208 */ /* 0x040fe40004800000 */
[----:B------:R-:W-:-:S02]  /*0790*/  FSEL R21, R21, R22, P0 ;  /* 0x0000001615157208 */ /* 0x000fc40000000000 */
[C---:B------:R-:W-:Y:S02]  /*07a0*/  FSETP.GEU.AND P1, PT, R24.reuse, R23, PT ;  /* 0x000000171800720b */ /* 0x040fe40003f2e000 */
[C---:B------:R-:W-:Y:S02]  /*07b0*/  FSETP.GT.AND P0, PT, R24.reuse, R21, PT ;  /* 0x000000151800720b */ /* 0x040fe40003f04000 */
[C---:B------:R-:W-:Y:S02]  /*07c0*/  FSEL R23, R24.reuse, R23, !P1 ;  /* 0x0000001718177208 */ /* 0x040fe40004800000 */
[----:B------:R-:W-:Y:S01]  /*07d0*/  FSEL R6, R24, R21, P0 ;  /* 0x0000001518067208 */ /* 0x000fe20000000000 */
[----:B------:R-:W-:Y:S08]  /*07e0*/  @P2 BRA `(.L_x_5) ;  /* 0xfffffff800a82947 */ /* 0x000ff0000383ffff */
[----:B------:R-:W-:Y:S05]  /*07f0*/  BSYNC.RECONVERGENT B2 ;  /* 0x0000000000027941 */ /* 0x000fea0003800200 */
.L_x_4:
[----:B------:R-:W-:-:S07]  /*0800*/  VIADD R4, R13, 0x1 ;  /* 0x000000010d047836 */ /* 0x000fce0000000000 */
.L_x_3:
[----:B------:R-:W-:Y:S05]  /*0810*/  BSYNC.RECONVERGENT B1 ;  /* 0x0000000000017941 */ /* 0x000fea0003800200 */
.L_x_2:
[----:B------:R-:W-:-:S13]  /*0820*/  ISETP.NE.AND P0, PT, R25, RZ, PT ;  /* 0x000000ff1900720c */ /* 0x000fda0003f05270 */
[----:B------:R-:W-:Y:S05]  /*0830*/  @!P0 BRA `(.L_x_1) ;  /* 0x0000000400908947 */ /* 0x000fea0003800000 */
[----:B------:R-:W-:Y:S01]  /*0840*/  ISETP.GE.U32.AND P1, PT, R25, 0x8, PT ;  /* 0x000000081900780c */ /* 0x000fe20003f26070 */
[----:B------:R-:W-:Y:S01]  /*0850*/  BSSY.RECONVERGENT B1, `(.L_x_6) ;  /* 0x0000032000017945 */ /* 0x000fe20003800200 */
[----:B------:R-:W-:-:S04]  /*0860*/  LOP3.LUT R18, R10, 0x7, RZ, 0xc0, !PT ;  /* 0x000000070a127812 */ /* 0x000fc800078ec0ff */
[----:B------:R-:W-:-:S07]  /*0870*/  ISETP.NE.AND P0, PT, R18, RZ, PT ;  /* 0x000000ff1200720c */ /* 0x000fce0003f05270 */
[----:B------:R-:W-:Y:S06]  /*0880*/  @!P1 BRA `(.L_x_7) ;  /* 0x0000000000b89947 */ /* 0x000fec0003800000 */
[----:B------:R-:W0:Y:S02]  /*0890*/  LDC.64 R8, c[0x0][0x380] ;  /* 0x0000e000ff087b82 */ /* 0x000e240000000a00 */
[----:B0-----:R-:W-:-:S04]  /*08a0*/  IMAD.WIDE R14, R11, 0x4, R8 ;  /* 0x000000040b0e7825 */ /* 0x001fc800078e0208 */
[----:B------:R-:W-:Y:S02]  /*08b0*/  IMAD R11, R4, 0x40, R7 ;  /* 0x00000040040b7824 */ /* 0x000fe400078e0207 */
[----:B------:R-:W2:Y:S02]  /*08c0*/  LDG.E R14, desc[UR6][R14.64] ;  /* 0x000000060e0e7981 */ /* 0x000ea4000c1e1900 */
[----:B------:R-:W-:-:S05]  /*08d0*/  IMAD.WIDE R8, R11, 0x4, R8 ;  /* 0x000000040b087825 */ /* 0x000fca00078e0208 */
[----:B------:R-:W3:Y:S04]  /*08e0*/  LDG.E R16, desc[UR6][R8.64] ;  /* 0x0000000608107981 */ /* 0x000ee8000c1e1900 */
[----:B------:R-:W4:Y:S04]  /*08f0*/  LDG.E R17, desc[UR6][R8.64+0x100] ;  /* 0x0001000608117981 */ /* 0x000f28000c1e1900 */
[----:B------:R-:W5:Y:S04]  /*0900*/  LDG.E R19, desc[UR6][R8.64+0x200] ;  /* 0x0002000608137981 */ /* 0x000f68000c1e1900 */
[----:B------:R-:W5:Y:S04]  /*0910*/  LDG.E R20, desc[UR6][R8.64+0x300] ;  /* 0x0003000608147981 */ /* 0x000f68000c1e1900 */
[----:B------:R-:W5:Y:S04]  /*0920*/  LDG.E R12, desc[UR6][R8.64+0x400] ;  /* 0x00040006080c7981 */ /* 0x000f68000c1e1900 */
[----:B------:R-:W5:Y:S04]  /*0930*/  LDG.E R5, desc[UR6][R8.64+0x500] ;  /* 0x0005000608057981 */ /* 0x000f68000c1e1900 */
[----:B------:R0:W5:Y:S01]  /*0940*/  LDG.E R13, desc[UR6][R8.64+0x600] ;  /* 0x00060006080d7981 */ /* 0x000162000c1e1900 */
[----:B------:R-:W-:-:S02]  /*0950*/  VIADD R4, R4, 0x8 ;  /* 0x0000000804047836 */ /* 0x000fc40000000000 */
[----:B------:R-:W-:Y:S01]  /*0960*/  VIADD R11, R11, 0x1c0 ;  /* 0x000001c00b0b7836 */ /* 0x000fe20000000000 */
[CC--:B--2---:R-:W-:Y:S02]  /*0970*/  FSETP.GEU.AND P2, PT, R14.reuse, R23.reuse, PT ;  /* 0x000000170e00720b */ /* 0x0c4fe40003f4e000 */
[CC--:B------:R-:W-:Y:S02]  /*0980*/  FSETP.GT.AND P1, PT, R14.reuse, R6.reuse, PT ;  /* 0x000000060e00720b */ /* 0x0c0fe40003f24000 */
[C---:B------:R-:W-:Y:S02]  /*0990*/  FSEL R23, R14.reuse, R23, !P2 ;  /* 0x000000170e177208 */ /* 0x040fe40005000000 */
[----:B------:R-:W-:Y:S02]  /*09a0*/  FSEL R6, R14, R6, P1 ;  /* 0x000000060e067208 */ /* 0x000fe40000800000 */
[C---:B---3--:R-:W-:Y:S02]  /*09b0*/  FSETP.GEU.AND P2, PT, R16.reuse, R23, PT ;  /* 0x000000171000720b */ /* 0x048fe40003f4e000 */
[----:B------:R-:W-:-:S02]  /*09c0*/  FSETP.GT.AND P1, PT, R16, R6, PT ;  /* 0x000000061000720b */ /* 0x000fc40003f24000 */
[C---:B------:R-:W-:Y:S02]  /*09d0*/  FSEL R23, R16.reuse, R23, !P2 ;  /* 0x0000001710177208 */ /* 0x040fe40005000000 */
[----:B------:R-:W-:Y:S02]  /*09e0*/  FSEL R6, R16, R6, P1 ;  /* 0x0000000610067208 */ /* 0x000fe40000800000 */
[CC--:B----4-:R-:W-:Y:S02]  /*09f0*/  FSETP.GEU.AND P2, PT, R17.reuse, R23.reuse, PT ;  /* 0x000000171100720b */ /* 0x0d0fe40003f4e000 */
[CC--:B------:R-:W-:Y:S02]  /*0a00*/  FSETP.GT.AND P1, PT, R17.reuse, R6.reuse, PT ;  /* 0x000000061100720b */ /* 0x0c0fe40003f24000 */
[C---:B------:R-:W-:Y:S02]  /*0a10*/  FSEL R23, R17.reuse, R23, !P2 ;  /* 0x0000001711177208 */ /* 0x040fe40005000000 */
[----:B------:R-:W-:-:S02]  /*0a20*/  FSEL R6, R17, R6, P1 ;  /* 0x0000000611067208 */ /* 0x000fc40000800000 */
[CC--:B-----5:R-:W-:Y:S02]  /*0a30*/  FSETP.GEU.AND P2, PT, R19.reuse, R23.reuse, PT ;  /* 0x000000171300720b */ /* 0x0e0fe40003f4e000 */
[CC--:B------:R-:W-:Y:S02]  /*0a40*/  FSETP.GT.AND P1, PT, R19.reuse, R6.reuse, PT ;  /* 0x000000061300720b */ /* 0x0c0fe40003f24000 */
[C---:B------:R-:W-:Y:S02]  /*0a50*/  FSEL R23, R19.reuse, R23, !P2 ;  /* 0x0000001713177208 */ /* 0x040fe40005000000 */
[----:B------:R-:W-:Y:S02]  /*0a60*/  FSEL R6, R19, R6, P1 ;  /* 0x0000000613067208 */ /* 0x000fe40000800000 */
[C---:B------:R-:W-:Y:S02]  /*0a70*/  FSETP.GEU.AND P2, PT, R20.reuse, R23, PT ;  /* 0x000000171400720b */ /* 0x040fe40003f4e000 */
[----:B------:R-:W-:-:S02]  /*0a80*/  FSETP.GT.AND P1, PT, R20, R6, PT ;  /* 0x000000061400720b */ /* 0x000fc40003f24000 */
[C---:B------:R-:W-:Y:S02]  /*0a90*/  FSEL R23, R20.reuse, R23, !P2 ;  /* 0x0000001714177208 */ /* 0x040fe40005000000 */
[----:B0-----:R-:W-:Y:S02]  /*0aa0*/  FSEL R9, R20, R6, P1 ;  /* 0x0000000614097208 */ /* 0x001fe40000800000 */
[C---:B------:R-:W-:Y:S02]  /*0ab0*/  FSETP.GEU.AND P2, PT, R12.reuse, R23, PT ;  /* 0x000000170c00720b */ /* 0x040fe40003f4e000 */
[C---:B------:R-:W-:Y:S02]  /*0ac0*/  FSETP.GT.AND P1, PT, R12.reuse, R9, PT ;  /* 0x000000090c00720b */ /* 0x040fe40003f24000 */
[C---:B------:R-:W-:Y:S02]  /*0ad0*/  FSEL R6, R12.reuse, R23, !P2 ;  /* 0x000000170c067208 */ /* 0x040fe40005000000 */
[----:B------:R-:W-:-:S02]  /*0ae0*/  FSEL R12, R12, R9, P1 ;  /* 0x000000090c0c7208 */ /* 0x000fc40000800000 */
[C---:B------:R-:W-:Y:S02]  /*0af0*/  FSETP.GEU.AND P2, PT, R5.reuse, R6, PT ;  /* 0x000000060500720b */ /* 0x040fe40003f4e000 */
[C---:B------:R-:W-:Y:S02]  /*0b00*/  FSETP.GT.AND P1, PT, R5.reuse, R12, PT ;  /* 0x0000000c0500720b */ /* 0x040fe40003f24000 */
[C---:B------:R-:W-:Y:S02]  /*0b10*/  FSEL R6, R5.reuse, R6, !P2 ;  /* 0x0000000605067208 */ /* 0x040fe40005000000 */
[----:B------:R-:W-:Y:S02]  /*0b20*/  FSEL R12, R5, R12, P1 ;  /* 0x0000000c050c7208 */ /* 0x000fe40000800000 */
[C---:B------:R-:W-:Y:S02]  /*0b30*/  FSETP.GEU.AND P2, PT, R13.reuse, R6, PT ;  /* 0x000000060d00720b */ /* 0x040fe40003f4e000 */
[----:B------:R-:W-:-:S02]  /*0b40*/  FSETP.GT.AND P1, PT, R13, R12, PT ;  /* 0x0000000c0d00720b */ /* 0x000fc40003f24000 */
[C---:B------:R-:W-:Y:S02]  /*0b50*/  FSEL R23, R13.reuse, R6, !P2 ;  /* 0x000000060d177208 */ /* 0x040fe40005000000 */
[----:B------:R-:W-:-:S09]  /*0b60*/  FSEL R6, R13, R12, P1 ;  /* 0x0000000c0d067208 */ /* 0x000fd20000800000 */
.L_x_7:
[----:B------:R-:W-:Y:S05]  /*0b70*/  BSYNC.RECONVERGENT B1 ;  /* 0x0000000000017941 */ /* 0x000fea0003800200 */
.L_x_6:
[----:B------:R-:W-:Y:S05]  /*0b80*/  @!P0 BRA `(.L_x_1) ;  /* 0x0000000000bc8947 */ /* 0x000fea0003800000 */
[----:B------:R-:W-:Y:S01]  /*0b90*/  ISETP.GE.U32.AND P1, PT, R18, 0x4, PT ;  /* 0x000000041200780c */ /* 0x000fe20003f26070 */
[----:B------:R-:W-:Y:S01]  /*0ba0*/  BSSY.RECONVERGENT B1, `(.L_x_8) ;  /* 0x000001e000017945 */ /* 0x000fe20003800200 */
[----:B------:R-:W-:-:S04]  /*0bb0*/  LOP3.LUT R5, R10, 0x3, RZ, 0xc0, !PT ;  /* 0x000000030a057812 */ /* 0x000fc800078ec0ff */
[----:B------:R-:W-:-:S07]  /*0bc0*/  ISETP.NE.AND P0, PT, R5, RZ, PT ;  /* 0x000000ff0500720c */ /* 0x000fce0003f05270 */
[----:B------:R-:W-:Y:S06]  /*0bd0*/  @!P1 BRA `(.L_x_9) ;  /* 0x0000000000689947 */ /* 0x000fec0003800000 */
[----:B------:R-:W0:Y:S01]  /*0be0*/  LDC.64 R8, c[0x0][0x380] ;  /* 0x0000e000ff087b82 */ /* 0x000e220000000a00 */
[----:B------:R-:W-:Y:S02]  /*0bf0*/  IMAD R13, R4, 0x40, R7 ;  /* 0x00000040040d7824 */ /* 0x000fe400078e0207 */
[----:B0-----:R-:W-:-:S06]  /*0c00*/  IMAD.WIDE R10, R11, 0x4, R8 ;  /* 0x000000040b0a7825 */ /* 0x001fcc00078e0208 */
[----:B------:R0:W2:Y:S01]  /*0c10*/  LDG.E R10, desc[UR6][R10.64] ;  /* 0x000000060a0a7981 */ /* 0x0000a2000c1e1900 */
[----:B------:R-:W-:-:S05]  /*0c20*/  IMAD.WIDE R8, R13, 0x4, R8 ;  /* 0x000000040d087825 */ /* 0x000fca00078e0208 */
[----:B------:R-:W3:Y:S04]  /*0c30*/  LDG.E R12, desc[UR6][R8.64] ;  /* 0x00000006080c7981 */ /* 0x000ee8000c1e1900 */
[----:B------:R-:W4:Y:S04]  /*0c40*/  LDG.E R14, desc[UR6][R8.64+0x100] ;  /* 0x00010006080e7981 */ /* 0x000f28000c1e1900 */
[----:B------:R-:W5:Y:S01]  /*0c50*/  LDG.E R15, desc[UR6][R8.64+0x200] ;  /* 0x00020006080f7981 */ /* 0x000f62000c1e1900 */
[----:B------:R-:W-:Y:S02]  /*0c60*/  VIADD R4, R4, 0x4 ;  /* 0x0000000404047836 */ /* 0x000fe40000000000 */
[----:B0-----:R-:W-:Y:S01]  /*0c70*/  VIADD R11, R13, 0xc0 ;  /* 0x000000c00d0b7836 */ /* 0x001fe20000000000 */
[----:B--2---:R-:W-:-:S02]  /*0c80*/  FSETP.GEU.AND P1, PT, R10, R23, PT ;  /* 0x000000170a00720b */ /* 0x004fc40003f2e000 */
[CC--:B------:R-:W-:Y:S02]  /*0c90*/  FSETP.GT.AND P2, PT, R10.reuse, R6.reuse, PT ;  /* 0x000000060a00720b */ /* 0x0c0fe40003f44000 */
[C---:B------:R-:W-:Y:S02]  /*0ca0*/  FSEL R23, R10.reuse, R23, !P1 ;  /* 0x000000170a177208 */ /* 0x040fe40004800000 */
[----:B------:R-:W-:Y:S02]  /*0cb0*/  FSEL R6, R10, R6, P2 ;  /* 0x000000060a067208 */ /* 0x000fe40001000000 */
[CC--:B---3--:R-:W-:Y:S02]  /*0cc0*/  FSETP.GEU.AND P1, PT, R12.reuse, R23.reuse, PT ;  /* 0x000000170c00720b */ /* 0x0c8fe40003f2e000 */
[C---:B------:R-:W-:Y:S02]  /*0cd0*/  FSETP.GT.AND P2, PT, R12.reuse, R6, PT ;  /* 0x000000060c00720b */ /* 0x040fe40003f44000 */
[----:B------:R-:W-:-:S02]  /*0ce0*/  FSEL R23, R12, R23, !P1 ;  /* 0x000000170c177208 */ /* 0x000fc40004800000 */
[----:B------:R-:W-:Y:S02]  /*0cf0*/  FSEL R6, R12, R6, P2 ;  /* 0x000000060c067208 */ /* 0x000fe40001000000 */
[CC--:B----4-:R-:W-:Y:S02]  /*0d00*/  FSETP.GEU.AND P1, PT, R14.reuse, R23.reuse, PT ;  /* 0x000000170e00720b */ /* 0x0d0fe40003f2e000 */
[CC--:B------:R-:W-:Y:S02]  /*0d10*/  FSETP.GT.AND P2, PT, R14.reuse, R6.reuse, PT ;  /* 0x000000060e00720b */ /* 0x0c0fe40003f44000 */
[C---:B------:R-:W-:Y:S02]  /*0d20*/  FSEL R23, R14.reuse, R23, !P1 ;  /* 0x000000170e177208 */ /* 0x040fe40004800000 */
[----:B------:R-:W-:Y:S02]  /*0d30*/  FSEL R6, R14, R6, P2 ;  /* 0x000000060e067208 */ /* 0x000fe40001000000 */
[----:B-----5:R-:W-:-:S02]  /*0d40*/  FSETP.GEU.AND P1, PT, R15, R23, PT ;  /* 0x000000170f00720b */ /* 0x020fc40003f2e000 */
[CC--:B------:R-:W-:Y:S02]  /*0d50*/  FSETP.GT.AND P2, PT, R15.reuse, R6.reuse, PT ;  /* 0x000000060f00720b */ /* 0x0c0fe40003f44000 */
[C---:B------:R-:W-:Y:S02]  /*0d60*/  FSEL R23, R15.reuse, R23, !P1 ;  /* 0x000000170f177208 */ /* 0x040fe40004800000 */
[----:B------:R-:W-:-:S09]  /*0d70*/  FSEL R6, R15, R6, P2 ;  /* 0x000000060f067208 */ /* 0x000fd20001000000 */
.L_x_9:
[----:B------:R-:W-:Y:S05]  /*0d80*/  BSYNC.RECONVERGENT B1 ;  /* 0x0000000000017941 */ /* 0x000fea0003800200 */
.L_x_8:
[----:B------:R-:W-:Y:S05]  /*0d90*/  @!P0 BRA `(.L_x_1) ;  /* 0x0000000000388947 */ /* 0x000fea0003800000 */
[----:B------:R-:W0:Y:S01]  /*0da0*/  LDC.64 R8, c[0x0][0x380] ;  /* 0x0000e000ff087b82 */ /* 0x000e220000000a00 */
[----:B------:R-:W-:-:S07]  /*0db0*/  IMAD.MOV R5, RZ, RZ, -R5 ;  /* 0x000000ffff057224 */ /* 0x000fce00078e0a05 */
.L_x_10:
[----:B0-----:R-:W-:-:S06]  /*0dc0*/  IMAD.WIDE R12, R11, 0x4, R8 ;  /* 0x000000040b0c7825 */ /* 0x001fcc00078e0208 */
[----:B------:R-:W2:Y:S01]  /*0dd0*/  LDG.E R12, desc[UR6][R12.64] ;  /* 0x000000060c0c7981 */ /* 0x000ea2000c1e1900 */
[----:B------:R-:W-:Y:S02]  /*0de0*/  VIADD R5, R5, 0x1 ;  /* 0x0000000105057836 */ /* 0x000fe40000000000 */
[C---:B------:R-:W-:Y:S02]  /*0df0*/  VIADD R10, R4.reuse, 0x1 ;  /* 0x00000001040a7836 */ /* 0x040fe40000000000 */
[----:B------:R-:W-:Y:S01]  /*0e00*/  IMAD R11, R4, 0x40, R7 ;  /* 0x00000040040b7824 */ /* 0x000fe200078e0207 */
[----:B------:R-:W-:Y:S01]  /*0e10*/  ISETP.NE.AND P2, PT, R5, RZ, PT ;  /* 0x000000ff0500720c */ /* 0x000fe20003f45270 */
[----:B------:R-:W-:Y:S01]  /*0e20*/  IMAD.MOV.U32 R4, RZ, RZ, R10 ;  /* 0x000000ffff047224 */ /* 0x000fe200078e000a */
[C---:B--2---:R-:W-:Y:S02]  /*0e30*/  FSETP.GEU.AND P1, PT, R12.reuse, R23, PT ;  /* 0x000000170c00720b */ /* 0x044fe40003f2e000 */
[----:B------:R-:W-:-:S02]  /*0e40*/  FSETP.GT.AND P0, PT, R12, R6, PT ;  /* 0x000000060c00720b */ /* 0x000fc40003f04000 */
[C---:B------:R-:W-:Y:S02]  /*0e50*/  FSEL R23, R12.reuse, R23, !P1 ;  /* 0x000000170c177208 */ /* 0x040fe40004800000 */
[----:B------:R-:W-:-:S05]  /*0e60*/  FSEL R6, R12, R6, P0 ;  /* 0x000000060c067208 */ /* 0x000fca0000000000 */
[----:B------:R-:W-:Y:S05]  /*0e70*/  @P2 BRA `(.L_x_10) ;  /* 0xfffffffc00d02947 */ /* 0x000fea000383ffff */
.L_x_1:
[----:B------:R-:W-:Y:S05]  /*0e80*/  BSYNC.RECONVERGENT B0 ;  /* 0x0000000000007941 */ /* 0x000fea0003800200 */
.L_x_0:
[----:B------:R-:W0:Y:S01]  /*0e90*/  LDCU UR4, c[0x0][0x398] ;  /* 0x00007300ff0477ac */ /* 0x000e220008000800 */
[----:B------:R-:W-:Y:S01]  /*0ea0*/  BSSY.RECONVERGENT B0, `(.L_x_11) ;  /* 0x00000d0000007945 */ /* 0x000fe20003800200 */
[----:B------:R-:W-:Y:S02]  /*0eb0*/  IMAD.MOV.U32 R15, RZ, RZ, 0x1 ;  /* 0x00000001ff0f7424 */ /* 0x000fe400078e00ff */
[----:B------:R-:W-:Y:S01]  /*0ec0*/  IMAD.MOV.U32 R9, RZ, RZ, RZ ;  /* 0x000000ffff097224 */ /* 0x000fe200078e00ff */
[----:B0-----:R-:W-:-:S13]  /*0ed0*/  ISETP.GE.U32.AND P0, PT, R0, UR4, PT ;  /* 0x0000000400007c0c */ /* 0x001fda000bf06070 */
[----:B------:R-:W-:Y:S05]  /*0ee0*/  @P0 BRA `(.L_x_12) ;  /* 0x0000000c002c0947 */ /* 0x000fea0003800000 */
[----:B------:R-:W-:Y:S01]  /*0ef0*/  LOP3.LUT R5, RZ, R0, RZ, 0x33, !PT ;  /* 0x00000000ff057212 */ /* 0x000fe200078e33ff */
[----:B------:R-:W-:Y:S01]  /*0f00*/  BSSY.RECONVERGENT B1, `(.L_x_13) ;  /* 0x0000066000017945 */ /* 0x000fe20003800200 */
[----:B------:R-:W-:Y:S02]  /*0f10*/  IMAD.MOV.U32 R15, RZ, RZ, 0x1 ;  /* 0x00000001ff0f7424 */ /* 0x000fe400078e00ff */
[----:B------:R-:W-:Y:S02]  /*0f20*/  IMAD.MOV.U32 R11, RZ, RZ, R0 ;  /* 0x000000ffff0b7224 */ /* 0x000fe400078e0000 */
[----:B------:R-:W-:-:S05]  /*0f30*/  VIADD R5, R5, UR4 ;  /* 0x0000000405057c36 */ /* 0x000fca0008000000 */
[C---:B------:R-:W-:Y:S02]  /*0f40*/  ISETP.GE.U32.AND P0, PT, R5.reuse, 0x3c0, PT ;  /* 0x000003c00500780c */ /* 0x040fe40003f06070 */
[----:B------:R-:W-:-:S04]  /*0f50*/  LEA.HI R5, R5, 0x1, RZ, 0x1a ;  /* 0x0000000105057811 */ /* 0x000fc800078fd0ff */
[----:B------:R-:W-:-:S07]  /*0f60*/  LOP3.LUT R7, R5, 0xf, RZ, 0xc0, !PT ;  /* 0x0000000f05077812 */ /* 0x000fce00078ec0ff */
[----:B------:R-:W-:Y:S05]  /*0f70*/  @!P0 BRA `(.L_x_14) ;  /* 0x0000000400788947 */ /* 0x000fea0003800000 */
[----:B------:R-:W0:Y:S01]  /*0f80*/  LDC.64 R14, c[0x0][0x388] ;  /* 0x0000e200ff0e7b82 */ /* 0x000e220000000a00 */
[----:B------:R-:W-:Y:S01]  /*0f90*/  LOP3.LUT R8, R5, 0x7fffff0, RZ, 0xc0, !PT ;  /* 0x07fffff005087812 */ /* 0x000fe200078ec0ff */
[----:B------:R-:W-:Y:S01]  /*0fa0*/  BSSY.RECONVERGENT B2, `(.L_x_15) ;  /* 0x0000058000027945 */ /* 0x000fe20003800200 */
[----:B------:R-:W-:Y:S02]  /*0fb0*/  VIADD R10, R0, 0x200 ;  /* 0x00000200000a7836 */ /* 0x000fe40000000000 */
[----:B------:R-:W-:Y:S02]  /*0fc0*/  IMAD.MOV.U32 R9, RZ, RZ, RZ ;  /* 0x000000ffff097224 */ /* 0x000fe400078e00ff */
[----:B------:R-:W-:Y:S02]  /*0fd0*/  IMAD.MOV.U32 R4, RZ, RZ, 0x200 ;  /* 0x00000200ff047424 */ /* 0x000fe400078e00ff */
[----:B------:R-:W-:-:S07]  /*0fe0*/  IMAD.MOV R8, RZ, RZ, -R8 ;  /* 0x000000ffff087224 */ /* 0x000fce00078e0a08 */
.L_x_16:
[C---:B------:R-:W-:Y:S02]  /*0ff0*/  VIADD R13, R10.reuse, 0xfffffe00 ;  /* 0xfffffe000a0d7836 */ /* 0x040fe40000000000 */
[----:B------:R-:W-:Y:S02]  /*1000*/  VIADD R17, R10, 0xfffffe40 ;  /* 0xfffffe400a117836 */ /* 0x000fe40000000000 */
[----:B0-----:R-:W-:-:S05]  /*1010*/  IMAD.WIDE.U32 R12, R13, 0x4, R14 ;  /* 0x000000040d0c7825 */ /* 0x001fca00078e000e */
[----:B------:R0:W2:Y:S01]  /*1020*/  LDG.E R22, desc[UR6][R12.64] ;  /* 0x000000060c167981 */ /* 0x0000a2000c1e1900 */
[----:B------:R-:W-:-:S04]  /*1030*/  IMAD.WIDE.U32 R16, R17, 0x4, R14 ;  /* 0x0000000411107825 */ /* 0x000fc800078e000e */
[----:B------:R-:W-:Y:S01]  /*1040*/  VIADD R25, R10, 0xfffffe80 ;  /* 0xfffffe800a197836 */ /* 0x000fe20000000000 */
[----:B------:R1:W3:Y:S03]  /*1050*/  LDG.E R21, desc[UR6][R16.64] ;  /* 0x0000000610157981 */ /* 0x0002e6000c1e1900 */
[----:B------:R-:W-:-:S05]  /*1060*/  IMAD.WIDE.U32 R24, R25, 0x4, R14 ;  /* 0x0000000419187825 */ /* 0x000fca00078e000e */
[----:B------:R-:W4:Y:S04]  /*1070*/  LDG.E R20, desc[UR6][R24.64] ;  /* 0x0000000618147981 */ /* 0x000f28000c1e1900 */
[----:B------:R5:W4:Y:S01]  /*1080*/  LDG.E R28, desc[UR6][R24.64+0x100] ;  /* 0x00010006181c7981 */ /* 0x000b22000c1e1900 */
[C---:B------:R-:W-:Y:S02]  /*1090*/  VIADD R19, R10.reuse, 0xffffff00 ;  /* 0xffffff000a137836 */ /* 0x040fe40000000000 */
[----:B------:R-:W-:Y:S02]  /*10a0*/  VIADD R27, R10, 0xffffff40 ;  /* 0xffffff400a1b7836 */ /* 0x000fe40000000000 */
[----:B------:R-:W-:-:S05]  /*10b0*/  IMAD.WIDE.U32 R18, R19, 0x4, R14 ;  /* 0x0000000413127825 */ /* 0x000fca00078e000e */
[----:B------:R-:W4:Y:S01]  /*10c0*/  LDG.E R11, desc[UR6][R18.64] ;  /* 0x00000006120b7981 */ /* 0x000f22000c1e1900 */
[----:B------:R-:W-:-:S04]  /*10d0*/  IMAD.WIDE.U32 R26, R27, 0x4, R14 ;  /* 0x000000041b1a7825 */ /* 0x000fc800078e000e */
[C---:B0-----:R-:W-:Y:S01]  /*10e0*/  VIADD R13, R10.reuse, 0xffffff80 ;  /* 0xffffff800a0d7836 */ /* 0x041fe20000000000 */
[----:B------:R-:W4:Y:S01]  /*10f0*/  LDG.E R12, desc[UR6][R26.64] ;  /* 0x000000061a0c7981 */ /* 0x000f22000c1e1900 */
[----:B------:R-:W-:Y:S02]  /*1100*/  VIADD R29, R10, 0xffffffc0 ;  /* 0xffffffc00a1d7836 */ /* 0x000fe40000000000 */
[----:B-1----:R-:W-:-:S05]  /*1110*/  IMAD.WIDE.U32 R16, R13, 0x4, R14 ;  /* 0x000000040d107825 */ /* 0x002fca00078e000e */
[----:B------:R0:W4:Y:S01]  /*1120*/  LDG.E R13, desc[UR6][R16.64] ;  /* 0x00000006100d7981 */ /* 0x000122000c1e1900 */
[----:B-----5:R-:W-:-:S06]  /*1130*/  IMAD.WIDE.U32 R24, R29, 0x4, R14 ;  /* 0x000000041d187825 */ /* 0x020fcc00078e000e */
[----:B------:R-:W5:Y:S01]  /*1140*/  LDG.E R24, desc[UR6][R24.64] ;  /* 0x0000000618187981 */ /* 0x000f62000c1e1900 */
[C---:B------:R-:W-:Y:S02]  /*1150*/  VIADD R29, R10.reuse, 0x40 ;  /* 0x000000400a1d7836 */ /* 0x040fe40000000000 */
[----:B0-----:R-:W-:-:S04]  /*1160*/  IMAD.WIDE.U32 R16, R10, 0x4, R14 ;  /* 0x000000040a107825 */ /* 0x001fc800078e000e */
[----:B------:R-:W-:Y:S01]  /*1170*/  IMAD.WIDE.U32 R18, R29, 0x4, R14 ;  /* 0x000000041d127825 */ /* 0x000fe200078e000e */
[----:B------:R0:W5:Y:S03]  /*1180*/  LDG.E R25, desc[UR6][R16.64] ;  /* 0x0000000610197981 */ /* 0x000166000c1e1900 */
[C---:B------:R-:W-:Y:S01]  /*1190*/  VIADD R27, R10.reuse, 0x80 ;  /* 0x000000800a1b7836 */ /* 0x040fe20000000000 */
[----:B------:R1:W5:Y:S01]  /*11a0*/  LDG.E R26, desc[UR6][R18.64] ;  /* 0x00000006121a7981 */ /* 0x000362000c1e1900 */
[----:B0-----:R-:W-:-:S04]  /*11b0*/  VIADD R17, R10, 0xc0 ;  /* 0x000000c00a117836 */ /* 0x001fc80000000000 */
[----:B------:R-:W-:-:S04]  /*11c0*/  IMAD.WIDE.U32 R16, R17, 0x4, R14 ;  /* 0x0000000411107825 */ /* 0x000fc800078e000e */
[----:B-1----:R-:W-:-:S04]  /*11d0*/  VIADD R19, R10, 0x100 ;  /* 0x000001000a137836 */ /* 0x002fc80000000000 */
[----:B------:R-:W-:-:S06]  /*11e0*/  IMAD.WIDE.U32 R18, R19, 0x4, R14 ;  /* 0x0000000413127825 */ /* 0x000fcc00078e000e */
[----:B------:R-:W5:Y:S01]  /*11f0*/  LDG.E R18, desc[UR6][R18.64] ;  /* 0x0000000612127981 */ /* 0x000f62000c1e1900 */
[----:B--2---:R-:W-:-:S04]  /*1200*/  FSETP.GEU.AND P0, PT, R22, R23, PT ;  /* 0x000000171600720b */ /* 0x004fc80003f0e000 */
[----:B------:R-:W-:Y:S01]  /*1210*/  FSEL R29, R22, R23, !P0 ;  /* 0x00000017161d7208 */ /* 0x000fe20004000000 */
[----:B------:R-:W-:-:S03]  /*1220*/  IMAD.WIDE.U32 R22, R27, 0x4, R14 ;  /* 0x000000041b167825 */ /* 0x000fc600078e000e */
[CC--:B---3--:R-:W-:Y:S02]  /*1230*/  FSETP.GEU.AND P0, PT, R21.reuse, R29.reuse, PT ;  /* 0x0000001d1500720b */ /* 0x0c8fe40003f0e000 */
[----:B------:R-:W2:Y:S02]  /*1240*/  LDG.E R27, desc[UR6][R22.64] ;  /* 0x00000006161b7981 */ /* 0x000ea4000c1e1900 */
[----:B------:R-:W-:Y:S02]  /*1250*/  FSEL R21, R21, R29, !P0 ;  /* 0x0000001d15157208 */ /* 0x000fe40004000000 */
[----:B------:R0:W3:Y:S02]  /*1260*/  LDG.E R29, desc[UR6][R16.64] ;  /* 0x00000006101d7981 */ /* 0x0000e4000c1e1900 */
[----:B----4-:R-:W-:-:S04]  /*1270*/  FSETP.GEU.AND P0, PT, R20, R21, PT ;  /* 0x000000151400720b */ /* 0x010fc80003f0e000 */
[----:B0-----:R-:W-:Y:S01]  /*1280*/  FSEL R17, R20, R21, !P0 ;  /* 0x0000001514117208 */ /* 0x001fe20004000000 */
[----:B------:R-:W-:-:S04]  /*1290*/  VIADD R21, R10, 0x140 ;  /* 0x000001400a157836 */ /* 0x000fc80000000000 */
[----:B------:R-:W-:-:S04]  /*12a0*/  IMAD.WIDE.U32 R20, R21, 0x4, R14 ;  /* 0x0000000415147825 */ /* 0x000fc800078e000e */
[----:B------:R-:W-:Y:S02]  /*12b0*/  VIADD R23, R10, 0x180 ;  /* 0x000001800a177836 */ /* 0x000fe40000000000 */
[----:B------:R-:W4:Y:S02]  /*12c0*/  LDG.E R20, desc[UR6][R20.64] ;  /* 0x0000000614147981 */ /* 0x000f24000c1e1900 */
[----:B------:R-:W-:Y:S01]  /*12d0*/  IMAD.WIDE.U32 R22, R23, 0x4, R14 ;  /* 0x0000000417167825 */ /* 0x000fe200078e000e */
[----:B------:R-:W-:-:S03]  /*12e0*/  FSETP.GEU.AND P0, PT, R28, R17, PT ;  /* 0x000000111c00720b */ /* 0x000fc60003f0e000 */
[----:B------:R-:W-:Y:S01]  /*12f0*/  VIADD R16, R10, 0x1c0 ;  /* 0x000001c00a107836 */ /* 0x000fe20000000000 */
[----:B------:R-:W-:Y:S01]  /*1300*/  FSEL R28, R28, R17, !P0 ;  /* 0x000000111c1c7208 */ /* 0x000fe20004000000 */
[----:B------:R-:W4:Y:S02]  /*1310*/  LDG.E R22, desc[UR6][R22.64] ;  /* 0x0000000616167981 */ /* 0x000f24000c1e1900 */
[----:B------:R-:W-:-:S06]  /*1320*/  IMAD.WIDE.U32 R16, R16, 0x4, R14 ;  /* 0x0000000410107825 */ /* 0x000fcc00078e000e */
[----:B------:R-:W4:Y:S01]  /*1330*/  LDG.E R16, desc[UR6][R16.64] ;  /* 0x0000000610107981 */ /* 0x000f22000c1e1900 */
[----:B------:R-:W-:-:S04]  /*1340*/  FSETP.GEU.AND P0, PT, R11, R28, PT ;  /* 0x0000001c0b00720b */ /* 0x000fc80003f0e000 */
[----:B------:R-:W-:-:S04]  /*1350*/  FSEL R11, R11, R28, !P0 ;  /* 0x0000001c0b0b7208 */ /* 0x000fc80004000000 */
[----:B------:R-:W-:-:S04]  /*1360*/  FSETP.GEU.AND P0, PT, R12, R11, PT ;  /* 0x0000000b0c00720b */ /* 0x000fc80003f0e000 */
[----:B------:R-:W-:-:S04]  /*1370*/  FSEL R12, R12, R11, !P0 ;  /* 0x0000000b0c0c7208 */ /* 0x000fc80004000000 */
[----:B------:R-:W-:-:S04]  /*1380*/  FSETP.GEU.AND P0, PT, R13, R12, PT ;  /* 0x0000000c0d00720b */ /* 0x000fc80003f0e000 */
[----:B------:R-:W-:-:S04]  /*1390*/  FSEL R13, R13, R12, !P0 ;  /* 0x0000000c0d0d7208 */ /* 0x000fc80004000000 */
[----:B-----5:R-:W-:-:S04]  /*13a0*/  FSETP.GEU.AND P0, PT, R24, R13, PT ;  /* 0x0000000d1800720b */ /* 0x020fc80003f0e000 */
[----:B------:R-:W-:-:S04]  /*13b0*/  FSEL R24, R24, R13, !P0 ;  /* 0x0000000d18187208 */ /* 0x000fc80004000000 */
[----:B------:R-:W-:-:S04]  /*13c0*/  FSETP.GEU.AND P0, PT, R25, R24, PT ;  /* 0x000000181900720b */ /* 0x000fc80003f0e000 */
[----:B------:R-:W-:-:S04]  /*13d0*/  FSEL R25, R25, R24, !P0 ;  /* 0x0000001819197208 */ /* 0x000fc80004000000 */
[----:B------:R-:W-:-:S04]  /*13e0*/  FSETP.GEU.AND P0, PT, R26, R25, PT ;  /* 0x000000191a00720b */ /* 0x000fc80003f0e000 */
[----:B------:R-:W-:Y:S01]  /*13f0*/  FSEL R26, R26, R25, !P0 ;  /* 0x000000191a1a7208 */ /* 0x000fe20004000000 */
[----:B------:R-:W-:-:S05]  /*1400*/  VIADD R8, R8, 0x10 ;  /* 0x0000001008087836 */ /* 0x000fca0000000000 */
[----:B------:R-:W-:Y:S01]  /*1410*/  ISETP.NE.AND P1, PT, R8, RZ, PT ;  /* 0x000000ff0800720c */ /* 0x000fe20003f25270 */
[----:B------:R-:W-:Y:S02]  /*1420*/  VIADD R9, R9, 0x10 ;  /* 0x0000001009097836 */ /* 0x000fe40000000000 */
[----:B------:R-:W-:Y:S02]  /*1430*/  VIADD R4, R4, 0x400 ;  /* 0x0000040004047836 */ /* 0x000fe40000000000 */
[----:B------:R-:W-:Y:S01]  /*1440*/  VIADD R10, R10, 0x400 ;  /* 0x000004000a0a7836 */ /* 0x000fe20000000000 */
[----:B--2---:R-:W-:-:S04]  /*1450*/  FSETP.GEU.AND P0, PT, R27, R26, PT ;  /* 0x0000001a1b00720b */ /* 0x004fc80003f0e000 */
[----:B------:R-:W-:-:S04]  /*1460*/  FSEL R26, R27, R26, !P0 ;  /* 0x0000001a1b1a7208 */ /* 0x000fc80004000000 */
[----:B---3--:R-:W-:-:S04]  /*1470*/  FSETP.GEU.AND P0, PT, R29, R26, PT ;  /* 0x0000001a1d00720b */ /* 0x008fc80003f0e000 */
[----:B------:R-:W-:-:S04]  /*1480*/  FSEL R29, R29, R26, !P0 ;  /* 0x0000001a1d1d7208 */ /* 0x000fc80004000000 */
[----:B------:R-:W-:-:S04]  /*1490*/  FSETP.GEU.AND P0, PT, R18, R29, PT ;  /* 0x0000001d1200720b */ /* 0x000fc80003f0e000 */
[----:B------:R-:W-:-:S04]  /*14a0*/  FSEL R29, R18, R29, !P0 ;  /* 0x0000001d121d7208 */ /* 0x000fc80004000000 */
[----:B----4-:R-:W-:-:S04]  /*14b0*/  FSETP.GEU.AND P0, PT, R20, R29, PT ;  /* 0x0000001d1400720b */ /* 0x010fc80003f0e000 */
[----:B------:R-:W-:-:S04]  /*14c0*/  FSEL R29, R20, R29, !P0 ;  /* 0x0000001d141d7208 */ /* 0x000fc80004000000 */
[----:B------:R-:W-:-:S04]  /*14d0*/  FSETP.GEU.AND P0, PT, R22, R29, PT ;  /* 0x0000001d1600720b */ /* 0x000fc80003f0e000 */
[----:B------:R-:W-:-:S04]  /*14e0*/  FSEL R23, R22, R29, !P0 ;  /* 0x0000001d16177208 */ /* 0x000fc80004000000 */
[----:B------:R-:W-:-:S04]  /*14f0*/  FSETP.GEU.AND P0, PT, R16, R23, PT ;  /* 0x000000171000720b */ /* 0x000fc80003f0e000 */
[----:B------:R-:W-:Y:S01]  /*1500*/  FSEL R23, R16, R23, !P0 ;  /* 0x0000001710177208 */ /* 0x000fe20004000000 */
[----:B------:R-:W-:Y:S08]  /*1510*/  @P1 BRA `(.L_x_16) ;  /* 0xfffffff800b41947 */ /* 0x000ff0000383ffff */
[----:B------:R-:W-:Y:S05]  /*1520*/  BSYNC.RECONVERGENT B2 ;  /* 0x0000000000027941 */ /* 0x000fea0003800200 */
.L_x_15:
[----:B------:R-:W-:Y:S02]  /*1530*/  VIADD R15, R9, 0x1 ;  /* 0x00000001090f7836 */ /* 0x000fe40000000000 */
[----:B------:R-:W-:Y:S02]  /*1540*/  VIADD R11, R10, 0xfffffe00 ;  /* 0xfffffe000a0b7836 */ /* 0x000fe40000000000 */
[----:B------:R-:W-:-:S07]  /*1550*/  VIADD R9, R4, 0xfffffe00 ;  /* 0xfffffe0004097836 */ /* 0x000fce0000000000 */
.L_x_14:
[----:B------:R-:W-:Y:S05]  /*1560*/  BSYNC.RECONVERGENT B1 ;  /* 0x0000000000017941 */ /* 0x000fea0003800200 */
.L_x_13:
[----:B------:R-:W-:-:S13]  /*1570*/  ISETP.NE.AND P0, PT, R7, RZ, PT ;  /* 0x000000ff0700720c */ /* 0x000fda0003f05270 */
[----:B------:R-:W-:Y:S05]  /*1580*/  @!P0 BRA `(.L_x_12) ;  /* 0x0000000400848947 */ /* 0x000fea0003800000 */
[----:B------:R-:W-:Y:S01]  /*1590*/  ISETP.GE.U32.AND P1, PT, R7, 0x8, PT ;  /* 0x000000080700780c */ /* 0x000fe20003f26070 */
[----:B------:R-:W-:Y:S01]  /*15a0*/  BSSY.RECONVERGENT B1, `(.L_x_17) ;  /* 0x000002f000017945 */ /* 0x000fe20003800200 */
[----:B------:R-:W-:-:S04]  /*15b0*/  LOP3.LUT R19, R5, 0x7, RZ, 0xc0, !PT ;  /* 0x0000000705137812 */ /* 0x000fc800078ec0ff */
[----:B------:R-:W-:-:S07]  /*15c0*/  ISETP.NE.AND P0, PT, R19, RZ, PT ;  /* 0x000000ff1300720c */ /* 0x000fce0003f05270 */
[----:B------:R-:W-:Y:S06]  /*15d0*/  @!P1 BRA `(.L_x_18) ;  /* 0x0000000000ac9947 */ /* 0x000fec0003800000 */
[----:B------:R-:W0:Y:S01]  /*15e0*/  LDC.64 R8, c[0x0][0x388] ;  /* 0x0000e200ff087b82 */ /* 0x000e220000000a00 */
[----:B------:R-:W-:-:S04]  /*15f0*/  IMAD R7, R15, 0x40, R0 ;  /* 0x000000400f077824 */ /* 0x000fc800078e0200 */
[----:B------:R-:W-:Y:S02]  /*1600*/  VIADD R25, R7, 0x40 ;  /* 0x0000004007197836 */ /* 0x000fe40000000000 */
[----:B0-----:R-:W-:-:S05]  /*1610*/  IMAD.WIDE.U32 R10, R11, 0x4, R8 ;  /* 0x000000040b0a7825 */ /* 0x001fca00078e0008 */
[----:B------:R0:W2:Y:S01]  /*1620*/  LDG.E R4, desc[UR6][R10.64] ;  /* 0x000000060a047981 */ /* 0x0000a2000c1e1900 */
[----:B------:R-:W-:-:S05]  /*1630*/  IMAD.WIDE.U32 R12, R7, 0x4, R8 ;  /* 0x00000004070c7825 */ /* 0x000fca00078e0008 */
[----:B------:R1:W3:Y:S01]  /*1640*/  LDG.E R14, desc[UR6][R12.64] ;  /* 0x000000060c0e7981 */ /* 0x0002e2000c1e1900 */
[----:B------:R-:W-:-:S04]  /*1650*/  IMAD.WIDE.U32 R24, R25, 0x4, R8 ;  /* 0x0000000419187825 */ /* 0x000fc800078e0008 */
[C---:B------:R-:W-:Y:S01]  /*1660*/  VIADD R21, R7.reuse, 0x80 ;  /* 0x0000008007157836 */ /* 0x040fe20000000000 */
[----:B------:R4:W5:Y:S01]  /*1670*/  LDG.E R18, desc[UR6][R24.64] ;  /* 0x0000000618127981 */ /* 0x000962000c1e1900 */
[----:B------:R-:W-:Y:S02]  /*1680*/  VIADD R17, R7, 0xc0 ;  /* 0x000000c007117836 */ /* 0x000fe40000000000 */
[----:B------:R-:W-:-:S04]  /*1690*/  IMAD.WIDE.U32 R20, R21, 0x4, R8 ;  /* 0x0000000415147825 */ /* 0x000fc800078e0008 */
[--C-:B------:R-:W-:Y:S02]  /*16a0*/  IMAD.WIDE.U32 R16, R17, 0x4, R8.reuse ;  /* 0x0000000411107825 */ /* 0x100fe400078e0008 */
[----:B------:R-:W5:Y:S02]  /*16b0*/  LDG.E R20, desc[UR6][R20.64] ;  /* 0x0000000614147981 */ /* 0x000f64000c1e1900 */
[C---:B0-----:R-:W-:Y:S02]  /*16c0*/  VIADD R11, R7.reuse, 0x100 ;  /* 0x00000100070b7836 */ /* 0x041fe40000000000 */
[----:B------:R-:W5:Y:S01]  /*16d0*/  LDG.E R16, desc[UR6][R16.64] ;  /* 0x0000000610107981 */ /* 0x000f62000c1e1900 */
[----:B-1----:R-:W-:Y:S02]  /*16e0*/  VIADD R13, R7, 0x140 ;  /* 0x00000140070d7836 */ /* 0x002fe40000000000 */
[----:B------:R-:W-:-:S04]  /*16f0*/  IMAD.WIDE.U32 R10, R11, 0x4, R8 ;  /* 0x000000040b0a7825 */ /* 0x000fc800078e0008 */
[--C-:B------:R-:W-:Y:S02]  /*1700*/  IMAD.WIDE.U32 R12, R13, 0x4, R8.reuse ;  /* 0x000000040d0c7825 */ /* 0x100fe400078e0008 */
[----:B------:R0:W5:Y:S02]  /*1710*/  LDG.E R10, desc[UR6][R10.64] ;  /* 0x000000060a0a7981 */ /* 0x000164000c1e1900 */
[----:B----4-:R-:W-:Y:S02]  /*1720*/  VIADD R25, R7, 0x180 ;  /* 0x0000018007197836 */ /* 0x010fe40000000000 */
[----:B------:R-:W4:Y:S02]  /*1730*/  LDG.E R13, desc[UR6][R12.64] ;  /* 0x000000060c0d7981 */ /* 0x000f24000c1e1900 */
[----:B------:R-:W-:-:S05]  /*1740*/  IMAD.WIDE.U32 R8, R25, 0x4, R8 ;  /* 0x0000000419087825 */ /* 0x000fca00078e0008 */
[----:B------:R1:W4:Y:S01]  /*1750*/  LDG.E R21, desc[UR6][R8.64] ;  /* 0x0000000608157981 */ /* 0x000322000c1e1900 */
[----:B0-----:R-:W-:Y:S01]  /*1760*/  VIADD R11, R7, 0x1c0 ;  /* 0x000001c0070b7836 */ /* 0x001fe20000000000 */
[C---:B-1----:R-:W-:Y:S01]  /*1770*/  LEA R9, R15.reuse, 0x1c0, 0x6 ;  /* 0x000001c00f097811 */ /* 0x042fe200078e30ff */
[----:B------:R-:W-:Y:S01]  /*1780*/  VIADD R15, R15, 0x8 ;  /* 0x000000080f0f7836 */ /* 0x000fe20000000000 */
[----:B--2---:R-:W-:-:S04]  /*1790*/  FSETP.GEU.AND P1, PT, R4, R23, PT ;  /* 0x000000170400720b */ /* 0x004fc80003f2e000 */
[----:B------:R-:W-:-:S04]  /*17a0*/  FSEL R23, R4, R23, !P1 ;  /* 0x0000001704177208 */ /* 0x000fc80004800000 */
[----:B---3--:R-:W-:-:S04]  /*17b0*/  FSETP.GEU.AND P1, PT, R14, R23, PT ;  /* 0x000000170e00720b */ /* 0x008fc80003f2e000 */
[----:B------:R-:W-:-:S04]  /*17c0*/  FSEL R23, R14, R23, !P1 ;  /* 0x000000170e177208 */ /* 0x000fc80004800000 */
[----:B-----5:R-:W-:-:S04]  /*17d0*/  FSETP.GEU.AND P1, PT, R18, R23, PT ;  /* 0x000000171200720b */ /* 0x020fc80003f2e000 */
[----:B------:R-:W-:-:S04]  /*17e0*/  FSEL R23, R18, R23, !P1 ;  /* 0x0000001712177208 */ /* 0x000fc80004800000 */
[----:B------:R-:W-:-:S04]  /*17f0*/  FSETP.GEU.AND P1, PT, R20, R23, PT ;  /* 0x000000171400720b */ /* 0x000fc80003f2e000 */
[----:B------:R-:W-:-:S04]  /*1800*/  FSEL R23, R20, R23, !P1 ;  /* 0x0000001714177208 */ /* 0x000fc80004800000 */
[----:B------:R-:W-:-:S04]  /*1810*/  FSETP.GEU.AND P1, PT, R16, R23, PT ;  /* 0x000000171000720b */ /* 0x000fc80003f2e000 */
[----:B------:R-:W-:-:S04]  /*1820*/  FSEL R23, R16, R23, !P1 ;  /* 0x0000001710177208 */ /* 0x000fc80004800000 */
[----:B------:R-:W-:-:S04]  /*1830*/  FSETP.GEU.AND P1, PT, R10, R23, PT ;  /* 0x000000170a00720b */ /* 0x000fc80003f2e000 */
[----:B------:R-:W-:-:S04]  /*1840*/  FSEL R10, R10, R23, !P1 ;  /* 0x000000170a0a7208 */ /* 0x000fc80004800000 */
[----:B----4-:R-:W-:-:S04]  /*1850*/  FSETP.GEU.AND P1, PT, R13, R10, PT ;  /* 0x0000000a0d00720b */ /* 0x010fc80003f2e000 */
[----:B------:R-:W-:-:S04]  /*1860*/  FSEL R10, R13, R10, !P1 ;  /* 0x0000000a0d0a7208 */ /* 0x000fc80004800000 */
[----:B------:R-:W-:-:S04]  /*1870*/  FSETP.GEU.AND P1, PT, R21, R10, PT ;  /* 0x0000000a1500720b */ /* 0x000fc80003f2e000 */
[----:B------:R-:W-:-:S09]  /*1880*/  FSEL R23, R21, R10, !P1 ;  /* 0x0000000a15177208 */ /* 0x000fd20004800000 */
.L_x_18:
[----:B------:R-:W-:Y:S05]  /*1890*/  BSYNC.RECONVERGENT B1 ;  /* 0x0000000000017941 */ /* 0x000fea0003800200 */
.L_x_17:
        /* <DEDUP_REMOVED lines=9> */
[----:B0-----:R-:W-:-:S04]  /*1930*/  IMAD.WIDE.U32 R8, R11, 0x4, R4 ;  /* 0x000000040b087825 */ /* 0x001fc800078e0004 */
[--C-:B------:R-:W-:Y:S02]  /*1940*/  IMAD.WIDE.U32 R10, R17, 0x4, R4.reuse ;  /* 0x00000004110a7825 */ /* 0x100fe400078e0004 */
[----:B------:R0:W2:Y:S02]  /*1950*/  LDG.E R8, desc[UR6][R8.64] ;  /* 0x0000000608087981 */ /* 0x0000a4000c1e1900 */
[--C-:B------:R-:W-:Y:S02]  /*1960*/  IMAD.WIDE.U32 R12, R13, 0x4, R4.reuse ;  /* 0x000000040d0c7825 */ /* 0x100fe400078e0004 */
[----:B------:R1:W3:Y:S02]  /*1970*/  LDG.E R10, desc[UR6][R10.64] ;  /* 0x000000060a0a7981 */ /* 0x0002e4000c1e1900 */
[----:B------:R-:W-:Y:S02]  /*1980*/  VIADD R19, R17, 0x80 ;  /* 0x0000008011137836 */ /* 0x000fe40000000000 */
[----:B------:R-:W4:Y:S02]  /*1990*/  LDG.E R12, desc[UR6][R12.64] ;  /* 0x000000060c0c7981 */ /* 0x000f24000c1e1900 */
[----:B------:R-:W-:-:S06]  /*19a0*/  IMAD.WIDE.U32 R4, R19, 0x4, R4 ;  /* 0x0000000413047825 */ /* 0x000fcc00078e0004 */
[----:B------:R-:W5:Y:S01]  /*19b0*/  LDG.E R4, desc[UR6][R4.64] ;  /* 0x0000000604047981 */ /* 0x000f62000c1e1900 */
[C---:B0-----:R-:W-:Y:S01]  /*19c0*/  LEA R9, R15.reuse, 0xc0, 0x6 ;  /* 0x000000c00f097811 */ /* 0x041fe200078e30ff */
[----:B------:R-:W-:Y:S02]  /*19d0*/  VIADD R15, R15, 0x4 ;  /* 0x000000040f0f7836 */ /* 0x000fe40000000000 */
[----:B-1----:R-:W-:Y:S01]  /*19e0*/  VIADD R11, R17, 0xc0 ;  /* 0x000000c0110b7836 */ /* 0x002fe20000000000 */
[----:B--2---:R-:W-:-:S04]  /*19f0*/  FSETP.GEU.AND P1, PT, R8, R23, PT ;  /* 0x000000170800720b */ /* 0x004fc80003f2e000 */
[----:B------:R-:W-:-:S04]  /*1a00*/  FSEL R23, R8, R23, !P1 ;  /* 0x0000001708177208 */ /* 0x000fc80004800000 */
[----:B---3--:R-:W-:-:S04]  /*1a10*/  FSETP.GEU.AND P1, PT, R10, R23, PT ;  /* 0x000000170a00720b */ /* 0x008fc80003f2e000 */
[----:B------:R-:W-:-:S04]  /*1a20*/  FSEL R23, R10, R23, !P1 ;  /* 0x000000170a177208 */ /* 0x000fc80004800000 */
[----:B----4-:R-:W-:-:S04]  /*1a30*/  FSETP.GEU.AND P1, PT, R12, R23, PT ;  /* 0x000000170c00720b */ /* 0x010fc80003f2e000 */
[----:B------:R-:W-:-:S04]  /*1a40*/  FSEL R23, R12, R23, !P1 ;  /* 0x000000170c177208 */ /* 0x000fc80004800000 */
[----:B-----5:R-:W-:-:S04]  /*1a50*/  FSETP.GEU.AND P1, PT, R4, R23, PT ;  /* 0x000000170400720b */ /* 0x020fc80003f2e000 */
[----:B------:R-:W-:-:S09]  /*1a60*/  FSEL R23, R4, R23, !P1 ;  /* 0x0000001704177208 */ /* 0x000fd20004800000 */
.L_x_20:
[----:B------:R-:W-:Y:S05]  /*1a70*/  BSYNC.RECONVERGENT B1 ;  /* 0x0000000000017941 */ /* 0x000fea0003800200 */
.L_x_19:
[----:B------:R-:W-:Y:S05]  /*1a80*/  @!P0 BRA `(.L_x_12) ;  /* 0x0000000000448947 */ /* 0x000fea0003800000 */
[----:B------:R-:W0:Y:S01]  /*1a90*/  LDC.64 R4, c[0x0][0x388] ;  /* 0x0000e200ff047b82 */ /* 0x000e220000000a00 */
[----:B------:R-:W-:Y:S01]  /*1aa0*/  BSSY.RECONVERGENT B1, `(.L_x_12) ;  /* 0x000000f000017945 */ /* 0x000fe20003800200 */
[----:B------:R-:W-:Y:S02]  /*1ab0*/  IMAD.MOV R10, RZ, RZ, -R7 ;  /* 0x000000ffff0a7224 */ /* 0x000fe400078e0a07 */
[----:B------:R-:W-:-:S07]  /*1ac0*/  IMAD.SHL.U32 R7, R15, 0x40, RZ ;  /* 0x000000400f077824 */ /* 0x000fce00078e00ff */
.L_x_21:
[----:B0-----:R-:W-:-:S06]  /*1ad0*/  IMAD.WIDE.U32 R8, R11, 0x4, R4 ;  /* 0x000000040b087825 */ /* 0x001fcc00078e0004 */
[----:B------:R0:W2:Y:S01]  /*1ae0*/  LDG.E R8, desc[UR6][R8.64] ;  /* 0x0000000608087981 */ /* 0x0000a2000c1e1900 */
[----:B------:R-:W-:Y:S02]  /*1af0*/  VIADD R10, R10, 0x1 ;  /* 0x000000010a0a7836 */ /* 0x000fe40000000000 */
[C---:B------:R-:W-:Y:S02]  /*1b00*/  VIADD R12, R15.reuse, 0x1 ;  /* 0x000000010f0c7836 */ /* 0x040fe40000000000 */
[----:B------:R-:W-:Y:S01]  /*1b10*/  IMAD R11, R15, 0x40, R0 ;  /* 0x000000400f0b7824 */ /* 0x000fe200078e0200 */
[----:B------:R-:W-:Y:S01]  /*1b20*/  ISETP.NE.AND P1, PT, R10, RZ, PT ;  /* 0x000000ff0a00720c */ /* 0x000fe20003f25270 */
[----:B------:R-:W-:Y:S02]  /*1b30*/  IMAD.MOV.U32 R15, RZ, RZ, R12 ;  /* 0x000000ffff0f7224 */ /* 0x000fe400078e000c */
[----:B0-----:R-:W-:Y:S02]  /*1b40*/  IMAD.MOV.U32 R9, RZ, RZ, R7 ;  /* 0x000000ffff097224 */ /* 0x001fe400078e0007 */
[----:B------:R-:W-:Y:S01]  /*1b50*/  VIADD R7, R7, 0x40 ;  /* 0x0000004007077836 */ /* 0x000fe20000000000 */
[----:B--2---:R-:W-:-:S04]  /*1b60*/  FSETP.GEU.AND P0, PT, R8, R23, PT ;  /* 0x000000170800720b */ /* 0x004fc80003f0e000 */
[----:B------:R-:W-:-:S03]  /*1b70*/  FSEL R23, R8, R23, !P0 ;  /* 0x0000001708177208 */ /* 0x000fc60004000000 */
[----:B------:R-:W-:Y:S06]  /*1b80*/  @P1 BRA `(.L_x_21) ;  /* 0xfffffffc00d01947 */ /* 0x000fec000383ffff */
[----:B------:R-:W-:Y:S05]  /*1b90*/  BSYNC.RECONVERGENT B1 ;  /* 0x0000000000017941 */ /* 0x000fea0003800200 */
.L_x_12:
[----:B------:R-:W-:Y:S05]  /*1ba0*/  BSYNC.RECONVERGENT B0 ;  /* 0x0000000000007941 */ /* 0x000fea0003800200 */
.L_x_11:
[----:B------:R-:W0:Y:S01]  /*1bb0*/  LDCU UR4, c[0x0][0x398] ;  /* 0x00007300ff0477ac */ /* 0x000e220008000800 */
[----:B------:R-:W-:Y:S01]  /*1bc0*/  IMAD.IADD R9, R0, 0x1, R9 ;  /* 0x0000000100097824 */ /* 0x000fe200078e0209 */
[----:B------:R-:W-:Y:S01]  /*1bd0*/  BSSY.RECONVERGENT B0, `(.L_x_22) ;  /* 0x000003e000007945 */ /* 0x000fe20003800200 */
[----:B0-----:R-:W-:-:S06]  /*1be0*/  USHF.L.U32 UR4, UR4, 0x1, URZ ;  /* 0x0000000104047899 */ /* 0x001fcc00080006ff */
[----:B------:R-:W-:-:S13]  /*1bf0*/  ISETP.GE.U32.AND P0, PT, R9, UR4, PT ;  /* 0x0000000409007c0c */ /* 0x000fda000bf06070 */
[----:B------:R-:W-:Y:S05]  /*1c00*/  @P0 BRA `(.L_x_23) ;  /* 0x0000000000e80947 */ /* 0x000fea0003800000 */
[----:B------:R-:W-:Y:S01]  /*1c10*/  IMAD R11, R15, 0x40, R0 ;  /* 0x000000400f0b7824 */ /* 0x000fe200078e0200 */
[----:B------:R-:W-:Y:S04]  /*1c20*/  BSSY.RECONVERGENT B1, `(.L_x_24) ;  /* 0x000001a000017945 */ /* 0x000fe80003800200 */
[----:B------:R-:W-:-:S04]  /*1c30*/  VIMNMX.U32 R4, PT, PT, R11, UR4, !PT ;  /* 0x000000040b047c48 */ /* 0x000fc8000ffe0000 */
[----:B------:R-:W-:-:S04]  /*1c40*/  IADD3 R12, PT, PT, R4, 0x3f, -R11 ;  /* 0x0000003f040c7810 */ /* 0x000fc80007ffe80b */
[----:B------:R-:W-:-:S04]  /*1c50*/  LOP3.LUT R4, R12, 0xc0, RZ, 0xc0, !PT ;  /* 0x000000c00c047812 */ /* 0x000fc800078ec0ff */
[----:B------:R-:W-:-:S13]  /*1c60*/  ISETP.NE.AND P0, PT, R4, 0xc0, PT ;  /* 0x000000c00400780c */ /* 0x000fda0003f05270 */
[----:B------:R-:W-:Y:S05]  /*1c70*/  @!P0 BRA `(.L_x_25) ;  /* 0x0000000000508947 */ /* 0x000fea0003800000 */
[----:B------:R-:W0:Y:S01]  /*1c80*/  LDC.64 R4, c[0x0][0x388] ;  /* 0x0000e200ff047b82 */ /* 0x000e220000000a00 */
[----:B------:R-:W-:Y:S01]  /*1c90*/  LEA.HI R7, R12, 0x1, RZ, 0x1a ;  /* 0x000000010c077811 */ /* 0x000fe200078fd0ff */
[----:B------:R-:W-:Y:S03]  /*1ca0*/  BSSY.RECONVERGENT B2, `(.L_x_26) ;  /* 0x0000010000027945 */ /* 0x000fe60003800200 */
[----:B------:R-:W-:Y:S01]  /*1cb0*/  LOP3.LUT R8, R7, 0x3, RZ, 0xc0, !PT ;  /* 0x0000000307087812 */ /* 0x000fe200078ec0ff */
[----:B------:R-:W-:-:S04]  /*1cc0*/  IMAD.MOV.U32 R7, RZ, RZ, R11 ;  /* 0x000000ffff077224 */ /* 0x000fc800078e000b */
[----:B------:R-:W-:-:S07]  /*1cd0*/  IMAD.MOV R10, RZ, RZ, -R8 ;  /* 0x000000ffff0a7224 */ /* 0x000fce00078e0a08 */
.L_x_27:
[----:B0-----:R-:W-:-:S06]  /*1ce0*/  IMAD.WIDE.U32 R8, R9, 0x4, R4 ;  /* 0x0000000409087825 */ /* 0x001fcc00078e0004 */
[----:B------:R-:W2:Y:S01]  /*1cf0*/  LDG.E R9, desc[UR6][R8.64] ;  /* 0x0000000608097981 */ /* 0x000ea2000c1e1900 */
[----:B------:R-:W-:Y:S02]  /*1d00*/  VIADD R10, R10, 0x1 ;  /* 0x000000010a0a7836 */ /* 0x000fe40000000000 */
[----:B------:R-:W-:Y:S02]  /*1d10*/  VIADD R13, R15, 0x1 ;  /* 0x000000010f0d7836 */ /* 0x000fe40000000000 */
[----:B------:R-:W-:Y:S01]  /*1d20*/  IMAD.MOV.U32 R11, RZ, RZ, R7 ;  /* 0x000000ffff0b7224 */ /* 0x000fe200078e0007 */
[----:B------:R-:W-:Y:S01]  /*1d30*/  ISETP.NE.AND P1, PT, R10, RZ, PT ;  /* 0x000000ff0a00720c */ /* 0x000fe20003f25270 */
[----:B------:R-:W-:Y:S01]  /*1d40*/  VIADD R7, R7, 0x40 ;  /* 0x0000004007077836 */ /* 0x000fe20000000000 */
[----:B--2---:R-:W-:-:S04]  /*1d50*/  FSETP.GT.AND P0, PT, R9, R6, PT ;  /* 0x000000060900720b */ /* 0x004fc80003f04000 */
[----:B------:R-:W-:Y:S01]  /*1d60*/  FSEL R6, R9, R6, P0 ;  /* 0x0000000609067208 */ /* 0x000fe20000000000 */
[----:B------:R-:W-:Y:S02]  /*1d70*/  IMAD R9, R15, 0x40, R0 ;  /* 0x000000400f097824 */ /* 0x000fe400078e0200 */
[----:B------:R-:W-:-:S04]  /*1d80*/  IMAD.MOV.U32 R15, RZ, RZ, R13 ;  /* 0x000000ffff0f7224 */ /* 0x000fc800078e000d */
[----:B------:R-:W-:Y:S05]  /*1d90*/  @P1 BRA `(.L_x_27) ;  /* 0xfffffffc00d01947 */ /* 0x000fea000383ffff */
[----:B------:R-:W-:Y:S05]  /*1da0*/  BSYNC.RECONVERGENT B2 ;  /* 0x0000000000027941 */ /* 0x000fea0003800200 */
.L_x_26:
[----:B------:R-:W-:-:S07]  /*1db0*/  IMAD.MOV.U32 R9, RZ, RZ, R11 ;  /* 0x000000ffff097224 */ /* 0x000fce00078e000b */
.L_x_25:
[----:B------:R-:W-:Y:S05]  /*1dc0*/  BSYNC.RECONVERGENT B1 ;  /* 0x0000000000017941 */ /* 0x000fea0003800200 */
.L_x_24:
[----:B------:R-:W-:-:S13]  /*1dd0*/  ISETP.GE.U32.AND P0, PT, R12, 0xc0, PT ;  /* 0x000000c00c00780c */ /* 0x000fda0003f06070 */
[----:B------:R-:W-:Y:S05]  /*1de0*/  @!P0 BRA `(.L_x_23) ;  /* 0x0000000000708947 */ /* 0x000fea0003800000 */
[----:B------:R-:W0:Y:S01]  /*1df0*/  LDC.64 R4, c[0x0][0x388] ;  /* 0x0000e200ff047b82 */ /* 0x000e220000000a00 */
[----:B------:R-:W-:-:S04]  /*1e00*/  IMAD R7, R15, 0x40, R0 ;  /* 0x000000400f077824 */ /* 0x000fc800078e0200 */
[----:B------:R-:W-:-:S07]  /*1e10*/  VIADD R7, R7, 0x80 ;  /* 0x0000008007077836 */ /* 0x000fce0000000000 */
.L_x_28:
[----:B0-----:R-:W-:-:S04]  /*1e20*/  IMAD.WIDE.U32 R8, R9, 0x4, R4 ;  /* 0x0000000409087825 */ /* 0x001fc800078e0004 */
[C---:B------:R-:W-:Y:S02]  /*1e30*/  VIADD R11, R7.reuse, 0xffffff80 ;  /* 0xffffff80070b7836 */ /* 0x040fe40000000000 */
[----:B------:R0:W2:Y:S01]  /*1e40*/  LDG.E R9, desc[UR6][R8.64] ;  /* 0x0000000608097981 */ /* 0x0000a2000c1e1900 */
[----:B------:R-:W-:Y:S02]  /*1e50*/  VIADD R13, R7, 0xffffffc0 ;  /* 0xffffffc0070d7836 */ /* 0x000fe40000000000 */
[----:B------:R-:W-:-:S04]  /*1e60*/  IMAD.WIDE.U32 R10, R11, 0x4, R4 ;  /* 0x000000040b0a7825 */ /* 0x000fc800078e0004 */
[--C-:B------:R-:W-:Y:S02]  /*1e70*/  IMAD.WIDE.U32 R12, R13, 0x4, R4.reuse ;  /* 0x000000040d0c7825 */ /* 0x100fe400078e0004 */
[----:B------:R-:W3:Y:S02]  /*1e80*/  LDG.E R11, desc[UR6][R10.64] ;  /* 0x000000060a0b7981 */ /* 0x000ee4000c1e1900 */
[C---:B------:R-:W-:Y:S02]  /*1e90*/  IMAD.WIDE.U32 R16, R7.reuse, 0x4, R4 ;  /* 0x0000000407107825 */ /* 0x040fe400078e0004 */
[----:B------:R-:W4:Y:S04]  /*1ea0*/  LDG.E R13, desc[UR6][R12.64] ;  /* 0x000000060c0d7981 */ /* 0x000f28000c1e1900 */
[----:B------:R-:W5:Y:S01]  /*1eb0*/  LDG.E R17, desc[UR6][R16.64] ;  /* 0x0000000610117981 */ /* 0x000f62000c1e1900 */
[----:B0-----:R-:W-:-:S02]  /*1ec0*/  VIADD R8, R7, 0x40 ;  /* 0x0000004007087836 */ /* 0x001fc40000000000 */
[----:B------:R-:W-:-:S03]  /*1ed0*/  VIADD R7, R7, 0x100 ;  /* 0x0000010007077836 */ /* 0x000fc60000000000 */
[----:B------:R-:W-:Y:S02]  /*1ee0*/  ISETP.GE.U32.AND P1, PT, R8, UR4, PT ;  /* 0x0000000408007c0c */ /* 0x000fe4000bf26070 */
[----:B--2---:R-:W-:-:S04]  /*1ef0*/  FSETP.GT.AND P0, PT, R9, R6, PT ;  /* 0x000000060900720b */ /* 0x004fc80003f04000 */
[----:B------:R-:W-:Y:S01]  /*1f00*/  FSEL R6, R9, R6, P0 ;  /* 0x0000000609067208 */ /* 0x000fe20000000000 */
[C---:B------:R-:W-:Y:S02]  /*1f10*/  IMAD R9, R15.reuse, 0x40, R0 ;  /* 0x000000400f097824 */ /* 0x040fe400078e0200 */
[----:B------:R-:W-:Y:S01]  /*1f20*/  VIADD R15, R15, 0x4 ;  /* 0x000000040f0f7836 */ /* 0x000fe20000000000 */
[----:B---3--:R-:W-:Y:S01]  /*1f30*/  FSETP.GT.AND P0, PT, R11, R6, PT ;  /* 0x000000060b00720b */ /* 0x008fe20003f04000 */
[----:B------:R-:W-:-:S03]  /*1f40*/  VIADD R9, R9, 0xc0 ;  /* 0x000000c009097836 */ /* 0x000fc60000000000 */
[----:B------:R-:W-:-:S04]  /*1f50*/  FSEL R6, R11, R6, P0 ;  /* 0x000000060b067208 */ /* 0x000fc80000000000 */
[----:B----4-:R-:W-:-:S04]  /*1f60*/  FSETP.GT.AND P0, PT, R13, R6, PT ;  /* 0x000000060d00720b */ /* 0x010fc80003f04000 */
[----:B------:R-:W-:-:S04]  /*1f70*/  FSEL R6, R13, R6, P0 ;  /* 0x000000060d067208 */ /* 0x000fc80000000000 */
[----:B-----5:R-:W-:-:S04]  /*1f80*/  FSETP.GT.AND P0, PT, R17, R6, PT ;  /* 0x000000061100720b */ /* 0x020fc80003f04000 */
[----:B------:R-:W-:Y:S01]  /*1f90*/  FSEL R6, R17, R6, P0 ;  /* 0x0000000611067208 */ /* 0x000fe20000000000 */
[----:B------:R-:W-:Y:S08]  /*1fa0*/  @!P1 BRA `(.L_x_28) ;  /* 0xfffffffc009c9947 */ /* 0x000ff0000383ffff */
.L_x_23:
[----:B------:R-:W-:Y:S05]  /*1fb0*/  BSYNC.RECONVERGENT B0 ;  /* 0x0000000000007941 */ /* 0x000fea0003800200 */
.L_x_22:
[----:B------:R-:W-:Y:S01]  /*1fc0*/  ISETP.GT.U32.AND P0, PT, R0, 0x1f, PT ;  /* 0x0000001f0000780c */ /* 0x000fe20003f04070 */
[----:B------:R0:W-:Y:S04]  /*1fd0*/  STS [R2], R23 ;  /* 0x0000001702007388 */ /* 0x0001e80000000800 */
[----:B------:R0:W-:Y:S01]  /*1fe0*/  STS [R3], R6 ;  /* 0x0000000603007388 */ /* 0x0001e20000000800 */
[----:B------:R-:W-:Y:S07]  /*1ff0*/  BAR.SYNC.DEFER_BLOCKING 0x0 ;  /* 0x0000000000007b1d */ /* 0x000fee0000010000 */
[----:B------:R-:W-:Y:S05]  /*2000*/  @P0 EXIT ;  /* 0x000000000000094d */ /* 0x000fea0003800000 */
[----:B------:R-:W-:Y:S04]  /*2010*/  LDS R4, [R2+0x80] ;  /* 0x0000800002047984 */ /* 0x000fe80000000800 */
[----:B------:R-:W1:Y:S02]  /*2020*/  LDS R5, [R2] ;  /* 0x0000000002057984 */ /* 0x000e640000000800 */
[----:B-1----:R-:W-:-:S13]  /*2030*/  FSETP.GEU.AND P0, PT, R4, R5, PT ;  /* 0x000000050400720b */ /* 0x002fda0003f0e000 */
[----:B------:R-:W-:Y:S04]  /*2040*/  @!P0 LDS R5, [R2+0x80] ;  /* 0x0000800002058984 */ /* 0x000fe80000000800 */
[----:B------:R-:W1:Y:S04]  /*2050*/  @P0 LDS R5, [R2] ;  /* 0x0000000002050984 */ /* 0x000e680000000800 */
[----:B-1----:R-:W-:Y:S04]  /*2060*/  STS [R2], R5 ;  /* 0x0000000502007388 */ /* 0x002fe80000000800 */
        /* <DEDUP_REMOVED lines=32> */
[----:B-1----:R-:W-:-:S13]  /*2270*/  FSETP.GT.AND P0, PT, R4, R5, PT ;  /* 0x000000050400720b */ /* 0x002fda0003f04000 */
[----:B------:R-:W-:Y:S04]  /*2280*/  @P0 LDS R4, [R3+0x80] ;  /* 0x0000800003040984 */ /* 0x000fe80000000800 */
[----:B------:R-:W1:Y:S04]  /*2290*/  @!P0 LDS R4, [R3] ;  /* 0x0000000003048984 */ /* 0x000e680000000800 */
[----:B-1----:R-:W-:Y:S04]  /*22a0*/  STS [R3], R4 ;  /* 0x0000000403007388 */ /* 0x002fe80000000800 */
[----:B------:R-:W-:Y:S04]  /*22b0*/  LDS R5, [R3+0x40] ;  /* 0x0000400003057984 */ /* 0x000fe80000000800 */
[----:B0-----:R-:W0:Y:S02]  /*22c0*/  LDS R6, [R3] ;  /* 0x0000000003067984 */ /* 0x001e240000000800 */
[----:B0-----:R-:W-:-:S13]  /*22d0*/  FSETP.GT.AND P0, PT, R5, R6, PT ;  /* 0x000000060500720b */ /* 0x001fda0003f04000 */
[----:B------:R-:W-:Y:S04]  /*22e0*/  @P0 LDS R6, [R3+0x40] ;  /* 0x0000400003060984 */ /* 0x000fe80000000800 */
[----:B------:R-:W0:Y:S04]  /*22f0*/  @!P0 LDS R6, [R3] ;  /* 0x0000000003068984 */ /* 0x000e280000000800 */
[----:B0-----:R-:W-:Y:S04]  /*2300*/  STS [R3], R6 ;  /* 0x0000000603007388 */ /* 0x001fe80000000800 */
[----:B------:R-:W-:Y:S04]  /*2310*/  LDS R2, [R3+0x20] ;  /* 0x0000200003027984 */ /* 0x000fe80000000800 */
[----:B------:R-:W0:Y:S02]  /*2320*/  LDS R5, [R3] ;  /* 0x0000000003057984 */ /* 0x000e240000000800 */
        /* <DEDUP_REMOVED lines=20> */
[----:B------:R-:W0:Y:S01]  /*2470*/  @!P0 LDS R2, [R3] ;  /* 0x0000000003028984 */ /* 0x000e220000000800 */
[----:B------:R-:W-:-:S03]  /*2480*/  ISETP.NE.AND P0, PT, R0, RZ, PT ;  /* 0x000000ff0000720c */ /* 0x000fc60003f05270 */
[----:B0-----:R0:W-:Y:S10]  /*2490*/  STS [R3], R2 ;  /* 0x0000000203007388 */ /* 0x0011f40000000800 */
[----:B------:R-:W-:Y:S05]  /*24a0*/  @P0 EXIT ;  /* 0x000000000000094d */ /* 0x000fea0003800000 */
[----:B------:R-:W1:Y:S01]  /*24b0*/  S2UR UR5, SR_CgaCtaId ;  /* 0x00000000000579c3 */ /* 0x000e620000008800 */
[----:B------:R-:W-:Y:S01]  /*24c0*/  UMOV UR4, 0x400 ;  /* 0x0000040000047882 */ /* 0x000fe20000000000 */
[----:B0-----:R-:W0:Y:S06]  /*24d0*/  S2R R3, SR_CTAID.X ;  /* 0x0000000000037919 */ /* 0x001e2c0000002500 */
[----:B------:R-:W0:Y:S08]  /*24e0*/  LDC R0, c[0x0][0x370] ;  /* 0x0000dc00ff007b82 */ /* 0x000e300000000800 */
[----:B------:R-:W2:Y:S01]  /*24f0*/  LDC.64 R4, c[0x0][0x388] ;  /* 0x0000e200ff047b82 */ /* 0x000ea20000000a00 */
[----:B-1----:R-:W-:-:S09]  /*2500*/  ULEA UR4, UR5, UR4, 0x18 ;  /* 0x0000000405047291 */ /* 0x002fd2000f8ec0ff */
[----:B------:R-:W1:Y:S01]  /*2510*/  LDS R7, [UR4] ;  /* 0x00000004ff077984 */ /* 0x000e620008000800 */
[----:B0-----:R-:W-:-:S03]  /*2520*/  IMAD.IADD R11, R3, 0x1, R0 ;  /* 0x00000001030b7824 */ /* 0x001fc600078e0200 */
[----:B------:R-:W0:Y:S01]  /*2530*/  LDS R9, [UR4+0x100] ;  /* 0x00010004ff097984 */ /* 0x000e220008000800 */
[----:B--2---:R-:W-:-:S04]  /*2540*/  IMAD.WIDE.U32 R2, R3, 0x4, R4 ;  /* 0x0000000403027825 */ /* 0x004fc800078e0004 */
[----:B------:R-:W-:Y:S01]  /*2550*/  IMAD.WIDE.U32 R4, R11, 0x4, R4 ;  /* 0x000000040b047825 */ /* 0x000fe200078e0004 */
[----:B-1----:R-:W-:Y:S04]  /*2560*/  STG.E desc[UR6][R2.64], R7 ;  /* 0x0000000702007986 */ /* 0x002fe8000c101906 */
[----:B0-----:R-:W-:Y:S01]  /*2570*/  STG.E desc[UR6][R4.64], R9 ;  /* 0x0000000904007986 */ /* 0x001fe2000c101906 */
[----:B------:R-:W-:Y:S05]  /*2580*/  EXIT ;  /* 0x000000000000794d */ /* 0x000fea0003800000 */
.L_x_29:
[----:B------:R-:W-:-:S00]  /*2590*/  BRA `(.L_x_29) ;  /* 0xfffffffc00fc7947 */ /* 0x000fc0000383ffff */
[----:B------:R-:W-:-:S00]  /*25a0*/  NOP ;  /* 0x0000000000007918 */ /* 0x000fc00000000000 */
        /* <DEDUP_REMOVED lines=13> */
.L_x_35:


//--------------------- .text._Z12find_min_maxILi32768ELi64EEvPfS0_ --------------------------
	.section	.text._Z12find_min_maxILi32768ELi64EEvPfS0_,"ax",@progbits
	.align	128
        .global         _Z12find_min_maxILi32768ELi64EEvPfS0_
        .type           _Z12find_min_maxILi32768ELi64EEvPfS0_,@function
        .size           _Z12find_min_maxILi32768ELi64EEvPfS0_,(.L_x_36 - _Z12find_min_maxILi32768ELi64EEvPfS0_)
        .other          _Z12find_min_maxILi32768ELi64EEvPfS0_,@"STO_CUDA_ENTRY STV_DEFAULT"
_Z12find_min_maxILi32768ELi64EEvPfS0_:
.text._Z12find_min_maxILi32768ELi64EEvPfS0_:
[----:B------:R-:W-:Y:S01]  /*0000*/  LDC R1, c[0x0][0x37c] ;  /* 0x0000df00ff017b82 */ /* 0x000fe20000000800 */
[----:B------:R-:W0:Y:S07]  /*0010*/  S2R R0, SR_TID.X ;  /* 0x0000000000007919 */ /* 0x000e2e0000002100 */
[----:B------:R-:W1:Y:S01]  /*0020*/  LDC.64 R2, c[0x0][0x380] ;  /* 0x0000e000ff027b82 */ /* 0x000e620000000a00 */
[----:B------:R-:W0:Y:S01]  /*0030*/  LDCU UR4, c[0x0][0x360] ;  /* 0x00006c00ff0477ac */ /* 0x000e220008000800 */
[----:B------:R-:W0:Y:S01]  /*0040*/  S2R R5, SR_CTAID.X ;  /* 0x0000000000057919 */ /* 0x000e220000002500 */
[----:B------:R-:W2:Y:S01]  /*0050*/  LDCU.64 UR8, c[0x0][0x358] ;  /* 0x00006b00ff0877ac */ /* 0x000ea20008000a00 */
[----:B0-----:R-:W-:-:S04]  /*0060*/  IMAD R7, R5, UR4, R0 ;  /* 0x0000000405077c24 */ /* 0x001fc8000f8e0200 */
[----:B-1----:R-:W-:-:S05]  /*0070*/  IMAD.WIDE R2, R7, 0x4, R2 ;  /* 0x0000000407027825 */ /* 0x002fca00078e0202 */
[----:B--2---:R-:W2:Y:S04]  /*0080*/  LDG.E R8, desc[UR8][R2.64] ;  /* 0x0000000802087981 */ /* 0x004ea8000c1e1900 */
        /* <DEDUP_REMOVED lines=20> */
[----:B--2---:R-:W-:-:S02]  /*01d0*/  FMNMX R25, R8, 2.13909504000000000000e+09, PT ;  /* 0x4eff000008197809 */ /* 0x004fc40003800000 */
[----:B------:R-:W-:Y:S02]  /*01e0*/  FMNMX R8, R8, -2.13909504000000000000e+09, !PT ;  /* 0xceff000008087809 */ /* 0x000fe40007800000 */
[CC--:B---3--:R-:W-:Y:S02]  /*01f0*/  FSETP.GEU.AND P1, PT, R26.reuse, R25.reuse, PT ;  /* 0x000000191a00720b */ /* 0x0c8fe40003f2e000 */
[CC--:B------:R-:W-:Y:S02]  /*0200*/  FSETP.GT.AND P0, PT, R26.reuse, R8.reuse, PT ;  /* 0x000000081a00720b */ /* 0x0c0fe40003f04000 */
[C---:B------:R-:W-:Y:S02]  /*0210*/  FSEL R28, R26.reuse, R25, !P1 ;  /* 0x000000191a1c7208 */ /* 0x040fe40004800000 */
[----:B------:R-:W-:Y:S02]  /*0220*/  FSEL R26, R26, R8, P0 ;  /* 0x000000081a1a7208 */ /* 0x000fe40000000000 */
[----:B------:R-:W2:Y:S01]  /*0230*/  LDG.E R8, desc[UR8][R2.64+0x1500] ;  /* 0x0015000802087981 */ /* 0x000ea2000c1e1900 */
[----:B----4-:R-:W-:-:S02]  /*0240*/  FSETP.GEU.AND P1, PT, R19, R28, PT ;  /* 0x0000001c1300720b */ /* 0x010fc40003f2e000 */
[C---:B------:R-:W-:Y:S02]  /*0250*/  FSETP.GT.AND P0, PT, R19.reuse, R26, PT ;  /* 0x0000001a1300720b */ /* 0x040fe40003f04000 */
[C---:B------:R-:W-:Y:S02]  /*0260*/  FSEL R25, R19.reuse, R28, !P1 ;  /* 0x0000001c13197208 */ /* 0x040fe40004800000 */
[----:B------:R-:W-:Y:S02]  /*0270*/  FSEL R27, R19, R26, P0 ;  /* 0x0000001a131b7208 */ /* 0x000fe40000000000 */
[----:B------:R-:W3:Y:S01]  /*0280*/  LDG.E R19, desc[UR8][R2.64+0x1600] ;  /* 0x0016000802137981 */ /* 0x000ee2000c1e1900 */
[C---:B-----5:R-:W-:Y:S02]  /*0290*/  FSETP.GEU.AND P1, PT, R20.reuse, R25, PT ;  /* 0x000000191400720b */ /* 0x060fe40003f2e000 */
[C---:B------:R-:W-:Y:S02]  /*02a0*/  FSETP.GT.AND P0, PT, R20.reuse, R27, PT ;  /* 0x0000001b1400720b */ /* 0x040fe40003f04000 */
[----:B------:R-:W-:-:S02]  /*02b0*/  FSEL R26, R20, R25, !P1 ;  /* 0x00000019141a7208 */ /* 0x000fc40004800000 */
[----:B------:R-:W-:Y:S02]  /*02c0*/  FSEL R28, R20, R27, P0 ;  /* 0x0000001b141c7208 */ /* 0x000fe40000000000 */
[----:B------:R-:W4:Y:S01]  /*02d0*/  LDG.E R20, desc[UR8][R2.64+0x1700] ;  /* 0x0017000802147981 */ /* 0x000f22000c1e1900 */
[C---:B------:R-:W-:Y:S02]  /*02e0*/  FSETP.GEU.AND P1, PT, R21.reuse, R26, PT ;  /* 0x0000001a1500720b */ /* 0x040fe40003f2e000 */
[C---:B------:R-:W-:Y:S02]  /*02f0*/  FSETP.GT.AND P0, PT, R21.reuse, R28, PT ;  /* 0x0000001c1500720b */ /* 0x040fe40003f04000 */
[C---:B------:R-:W-:Y:S02]  /*0300*/  FSEL R25, R21.reuse, R26, !P1 ;  /* 0x0000001a15197208 */ /* 0x040fe40004800000 */
[----:B------:R-:W-:Y:S02]  /*0310*/  FSEL R27, R21, R28, P0 ;  /* 0x0000001c151b7208 */ /* 0x000fe40000000000 */
[----:B------:R-:W5:Y:S01]  /*0320*/  LDG.E R21, desc[UR8][R2.64+0x1800] ;  /* 0x0018000802157981 */ /* 0x000f62000c1e1900 */
[----:B------:R-:W-:-:S02]  /*0330*/  FSETP.GEU.AND P1, PT, R22, R25, PT ;  /* 0x000000191600720b */ /* 0x000fc40003f2e000 */
[C---:B------:R-:W-:Y:S02]  /*0340*/  FSETP.GT.AND P0, PT, R22.reuse, R27, PT ;  /* 0x0000001b1600720b */ /* 0x040fe40003f04000 */
[C---:B------:R-:W-:Y:S02]  /*0350*/  FSEL R25, R22.reuse, R25, !P1 ;  /* 0x0000001916197208 */ /* 0x040fe40004800000 */
[----:B------:R-:W-:Y:S02]  /*0360*/  FSEL R27, R22, R27, P0 ;  /* 0x0000001b161b7208 */ /* 0x000fe40000000000 */
[----:B------:R-:W5:Y:S01]  /*0370*/  LDG.E R22, desc[UR8][R2.64+0x1900] ;  /* 0x0019000802167981 */ /* 0x000f62000c1e1900 */
[C---:B------:R-:W-:Y:S02]  /*0380*/  FSETP.GEU.AND P1, PT, R24.reuse, R25, PT ;  /* 0x000000191800720b */ /* 0x040fe40003f2e000 */
[C---:B------:R-:W-:Y:S02]  /*0390*/  FSETP.GT.AND P0, PT, R24.reuse, R27, PT ;  /* 0x0000001b1800720b */ /* 0x040fe40003f04000 */
[----:B------:R-:W-:-:S02]  /*03a0*/  FSEL R26, R24, R25, !P1 ;  /* 0x00000019181a7208 */ /* 0x000fc40004800000 */
[----:B------:R-:W-:Y:S02]  /*03b0*/  FSEL R28, R24, R27, P0 ;  /* 0x0000001b181c7208 */ /* 0x000fe40000000000 */
[----:B------:R-:W5:Y:S01]  /*03c0*/  LDG.E R24, desc[UR8][R2.64+0x1a00] ;  /* 0x001a000802187981 */ /* 0x000f62000c1e1900 */
        /* <DEDUP_REMOVED lines=70> */
[C---:B--2---:R-:W-:Y:S02]  /*0830*/  FSETP.GEU.AND P1, PT, R8.reuse, R25, PT ;  /* 0x000000190800720b */ /* 0x044fe40003f2e000 */
[C---:B------:R-:W-:Y:S02]  /*0840*/  FSETP.GT.AND P0, PT, R8.reuse, R27, PT ;  /* 0x0000001b0800720b */ /* 0x040fe40003f04000 */
[----:B------:R-:W-:-:S02]  /*0850*/  FSEL R26, R8, R25, !P1 ;  /* 0x00000019081a7208 */ /* 0x000fc40004800000 */
[----:B------:R-:W-:Y:S02]  /*0860*/  FSEL R28, R8, R27, P0 ;  /* 0x0000001b081c7208 */ /* 0x000fe40000000000 */
[----:B------:R-:W2:Y:S01]  /*0870*/  LDG.E R8, desc[UR8][R2.64+0x2900] ;  /* 0x0029000802087981 */ /* 0x000ea2000c1e1900 */
[C---:B---3--:R-:W-:Y:S02]  /*0880*/  FSETP.GEU.AND P1, PT, R19.reuse, R26, PT ;  /* 0x0000001a1300720b */ /* 0x048fe40003f2e000 */
[C---:B------:R-:W-:Y:S02]  /*0890*/  FSETP.GT.AND P0, PT, R19.reuse, R28, PT ;  /* 0x0000001c1300720b */ /* 0x040fe40003f04000 */
[C---:B------:R-:W-:Y:S02]  /*08a0*/  FSEL R25, R19.reuse, R26, !P1 ;  /* 0x0000001a13197208 */ /* 0x040fe40004800000 */
[----:B------:R-:W-:Y:S02]  /*08b0*/  FSEL R27, R19, R28, P0 ;  /* 0x0000001c131b7208 */ /* 0x000fe40000000000 */
[----:B------:R-:W3:Y:S01]  /*08c0*/  LDG.E R19, desc[UR8][R2.64+0x2a00] ;  /* 0x002a000802137981 */ /* 0x000ee2000c1e1900 */
[----:B----4-:R-:W-:-:S02]  /*08d0*/  FSETP.GEU.AND P1, PT, R20, R25, PT ;  /* 0x000000191400720b */ /* 0x010fc40003f2e000 */
[C---:B------:R-:W-:Y:S02]  /*08e0*/  FSETP.GT.AND P0, PT, R20.reuse, R27, PT ;  /* 0x0000001b1400720b */ /* 0x040fe40003f04000 */
[C---:B------:R-:W-:Y:S02]  /*08f0*/  FSEL R26, R20.reuse, R25, !P1 ;  /* 0x00000019141a7208 */ /* 0x040fe40004800000 */
[----:B------:R-:W-:Y:S02]  /*0900*/  FSEL R28, R20, R27, P0 ;  /* 0x0000001b141c7208 */ /* 0x000fe40000000000 */
[----:B------:R-:W4:Y:S01]  /*0910*/  LDG.E R20, desc[UR8][R2.64+0x2b00] ;  /* 0x002b000802147981 */ /* 0x000f22000c1e1900 */
[C---:B-----5:R-:W-:Y:S02]  /*0920*/  FSETP.GEU.AND P1, PT, R21.reuse, R26, PT ;  /* 0x0000001a1500720b */ /* 0x060fe40003f2e000 */
        /* <DEDUP_REMOVED lines=84> */
[----:B--2---:R-:W-:-:S02]  /*0e70*/  FSETP.GEU.AND P1, PT, R8, R25, PT ;  /* 0x000000190800720b */ /* 0x004fc40003f2e000 */
[C---:B------:R-:W-:Y:S02]  /*0e80*/  FSETP.GT.AND P0, PT, R8.reuse, R27, PT ;  /* 0x0000001b0800720b */ /* 0x040fe40003f04000 */
[C---:B------:R-:W-:Y:S02]  /*0e90*/  FSEL R26, R8.reuse, R25, !P1 ;  /* 0x00000019081a7208 */ /* 0x040fe40004800000 */
[----:B------:R-:W-:Y:S02]  /*0ea0*/  FSEL R28, R8, R27, P0 ;  /* 0x0000001b081c7208 */ /* 0x000fe40000000000 */
[----:B------:R-:W2:Y:S01]  /*0eb0*/  LDG.E R8, desc[UR8][R2.64+0x3d00] ;  /* 0x003d000802087981 */ /* 0x000ea2000c1e1900 */
[C---:B---3--:R-:W-:Y:S02]  /*0ec0*/  FSETP.GEU.AND P1, PT, R19.reuse, R26, PT ;  /* 0x0000001a1300720b */ /* 0x048fe40003f2e000 */
[C---:B------:R-:W-:Y:S02]  /*0ed0*/  FSETP.GT.AND P0, PT, R19.reuse, R28, PT ;  /* 0x0000001c1300720b */ /* 0x040fe40003f04000 */
[----:B------:R-:W-:-:S02]  /*0ee0*/  FSEL R25, R19, R26, !P1 ;  /* 0x0000001a13197208 */ /* 0x000fc40004800000 */
[----:B------:R-:W-:Y:S02]  /*0ef0*/  FSEL R27, R19, R28, P0 ;  /* 0x0000001c131b7208 */ /* 0x000fe40000000000 */
        /* <DEDUP_REMOVED lines=91> */
[C---:B--2---:R-:W-:Y:S02]  /*14b0*/  FSETP.GEU.AND P1, PT, R8.reuse, R25, PT ;  /* 0x000000190800720b */ /* 0x044fe40003f2e000 */
[C---:B------:R-:W-:Y:S02]  /*14c0*/  FSETP.GT.AND P0, PT, R8.reuse, R27, PT ;  /* 0x0000001b0800720b */ /* 0x040fe40003f04000 */
[C---:B------:R-:W-:Y:S02]  /*14d0*/  FSEL R26, R8.reuse, R25, !P1 ;  /* 0x00000019081a7208 */ /* 0x040fe40004800000 */
[----:B------:R-:W-:Y:S02]  /*14e0*/  FSEL R28, R8, R27, P0 ;  /* 0x0000001b081c7208 */ /* 0x000fe40000000000 */
[----:B------:R-:W2:Y:S01]  /*14f0*/  LDG.E R8, desc[UR8][R2.64+0x5100] ;  /* 0x0051000802087981 */ /* 0x000ea2000c1e1900 */
[----:B---3--:R-:W-:-:S02]  /*1500*/  FSETP.GEU.AND P1, PT, R19, R26, PT ;  /* 0x0000001a1300720b */ /* 0x008fc40003f2e000 */
[C---:B------:R-:W-:Y:S02]  /*1510*/  FSETP.GT.AND P0, PT, R19.reuse, R28, PT ;  /* 0x0000001c1300720b */ /* 0x040fe40003f04000 */
[C---:B------:R-:W-:Y:S02]  /*1520*/  FSEL R25, R19.reuse, R26, !P1 ;  /* 0x0000001a13197208 */ /* 0x040fe40004800000 */
[----:B------:R-:W-:Y:S02]  /*1530*/  FSEL R27, R19, R28, P0 ;  /* 0x0000001c131b7208 */ /* 0x000fe40000000000 */
[----:B------:R-:W3:Y:S01]  /*1540*/  LDG.E R19, desc[UR8][R2.64+0x5200] ;  /* 0x0052000802137981 */ /* 0x000ee2000c1e1900 */
[C---:B----4-:R-:W-:Y:S02]  /*1550*/  FSETP.GEU.AND P1, PT, R20.reuse, R25, PT ;  /* 0x000000191400720b */ /* 0x050fe40003f2e000 */
[C---:B------:R-:W-:Y:S02]  /*1560*/  FSETP.GT.AND P0, PT, R20.reuse, R27, PT ;  /* 0x0000001b1400720b */ /* 0x040fe40003f04000 */
[----:B------:R-:W-:-:S02]  /*1570*/  FSEL R26, R20, R25, !P1 ;  /* 0x00000019141a7208 */ /* 0x000fc40004800000 */
[----:B------:R-:W-:Y:S02]  /*1580*/  FSEL R28, R20, R27, P0 ;  /* 0x0000001b141c7208 */ /* 0x000fe40000000000 */
[----:B------:R-:W4:Y:S01]  /*1590*/  LDG.E R20, desc[UR8][R2.64+0x5300] ;  /* 0x0053000802147981 */ /* 0x000f22000c1e1900 */
[C---:B-----5:R-:W-:Y:S02]  /*15a0*/  FSETP.GEU.AND P1, PT, R21.reuse, R26, PT ;  /* 0x0000001a1500720b */ /* 0x060fe40003f2e000 */
        /* <DEDUP_REMOVED lines=2175> */
[----:B------:R-:W0:Y:S01]  /*9da0*/  S2UR UR6, SR_CgaCtaId ;  /* 0x00000000000679c3 */ /* 0x000e220000008800 */
[----:B------:R-:W-:Y:S02]  /*9db0*/  UMOV UR4, 0x400 ;  /* 0x0000040000047882 */ /* 0x000fe40000000000 */
[----:B------:R-:W-:Y:S02]  /*9dc0*/  UIADD3 UR5, UPT, UPT, UR4, 0x100, URZ ;  /* 0x0000010004057890 */ /* 0x000fe4000fffe0ff */
[----:B0-----:R-:W-:-:S02]  /*9dd0*/  ULEA UR4, UR6, UR4, 0x18 ;  /* 0x0000000406047291 */ /* 0x001fc4000f8ec0ff */
[----:B------:R-:W-:-:S04]  /*9de0*/  ULEA UR5, UR6, UR5, 0x18 ;  /* 0x0000000506057291 */ /* 0x000fc8000f8ec0ff */
[----:B------:R-:W-:Y:S02]  /*9df0*/  LEA R4, R0, UR4, 0x2 ;  /* 0x0000000400047c11 */ /* 0x000fe4000f8e10ff */
[C---:B--2---:R-:W-:Y:S02]  /*9e00*/  FSETP.GEU.AND P1, PT, R8.reuse, R3, PT ;  /* 0x000000030800720b */ /* 0x044fe40003f2e000 */
[C---:B------:R-:W-:Y:S02]  /*9e10*/  FSETP.GT.AND P0, PT, R8.reuse, R9, PT ;  /* 0x000000090800720b */ /* 0x040fe40003f04000 */
[C---:B------:R-:W-:Y:S02]  /*9e20*/  FSEL R2, R8.reuse, R3, !P1 ;  /* 0x0000000308027208 */ /* 0x040fe40004800000 */
[----:B------:R-:W-:Y:S02]  /*9e30*/  FSEL R8, R8, R9, P0 ;  /* 0x0000000908087208 */ /* 0x000fe40000000000 */
[----:B---3--:R-:W-:-:S02]  /*9e40*/  FSETP.GEU.AND P1, PT, R19, R2, PT ;  /* 0x000000021300720b */ /* 0x008fc40003f2e000 */
[C---:B------:R-:W-:Y:S02]  /*9e50*/  FSETP.GT.AND P0, PT, R19.reuse, R8, PT ;  /* 0x000000081300720b */ /* 0x040fe40003f04000 */
[C---:B------:R-:W-:Y:S02]  /*9e60*/  FSEL R3, R19.reuse, R2, !P1 ;  /* 0x0000000213037208 */ /* 0x040fe40004800000 */
[----:B------:R-:W-:Y:S02]  /*9e70*/  FSEL R19, R19, R8, P0 ;  /* 0x0000000813137208 */ /* 0x000fe40000000000 */
[C---:B----4-:R-:W-:Y:S02]  /*9e80*/  FSETP.GEU.AND P1, PT, R20.reuse, R3, PT ;  /* 0x000000031400720b */ /* 0x050fe40003f2e000 */
[C---:B------:R-:W-:Y:S02]  /*9e90*/  FSETP.GT.AND P0, PT, R20.reuse, R19, PT ;  /* 0x000000131400720b */ /* 0x040fe40003f04000 */
[----:B------:R-:W-:-:S02]  /*9ea0*/  FSEL R2, R20, R3, !P1 ;  /* 0x0000000314027208 */ /* 0x000fc40004800000 */
[----:B------:R-:W-:Y:S02]  /*9eb0*/  FSEL R20, R20, R19, P0 ;  /* 0x0000001314147208 */ /* 0x000fe40000000000 */
[C---:B-----5:R-:W-:Y:S02]  /*9ec0*/  FSETP.GEU.AND P1, PT, R21.reuse, R2, PT ;  /* 0x000000021500720b */ /* 0x060fe40003f2e000 */
        /* <DEDUP_REMOVED lines=31> */
[C---:B------:R-:W-:Y:S02]  /*a0c0*/  ISETP.GT.U32.AND P0, PT, R0.reuse, 0x1f, PT ;  /* 0x0000001f0000780c */ /* 0x040fe40003f04070 */
[----:B------:R-:W-:Y:S01]  /*a0d0*/  LEA R2, R0, UR5, 0x2 ;  /* 0x0000000500027c11 */ /* 0x000fe2000f8e10ff */
[----:B------:R0:W-:Y:S04]  /*a0e0*/  STS [R4], R3 ;  /* 0x0000000304007388 */ /* 0x0001e80000000800 */
[----:B------:R0:W-:Y:S01]  /*a0f0*/  STS [R2], R25 ;  /* 0x0000001902007388 */ /* 0x0001e20000000800 */
[----:B------:R-:W-:Y:S06]  /*a100*/  BAR.SYNC.DEFER_BLOCKING 0x0 ;  /* 0x0000000000007b1d */ /* 0x000fec0000010000 */
[----:B------:R-:W-:Y:S05]  /*a110*/  @P0 EXIT ;  /* 0x000000000000094d */ /* 0x000fea0003800000 */
[----:B0-----:R-:W-:Y:S04]  /*a120*/  LDS R3, [R4+0x80] ;  /* 0x0000800004037984 */ /* 0x001fe80000000800 */
[----:B------:R-:W0:Y:S02]  /*a130*/  LDS R6, [R4] ;  /* 0x0000000004067984 */ /* 0x000e240000000800 */
[----:B0-----:R-:W-:-:S13]  /*a140*/  FSETP.GEU.AND P0, PT, R3, R6, PT ;  /* 0x000000060300720b */ /* 0x001fda0003f0e000 */
[----:B------:R-:W-:Y:S04]  /*a150*/  @!P0 LDS R3, [R4+0x80] ;  /* 0x0000800004038984 */ /* 0x000fe80000000800 */
[----:B------:R-:W0:Y:S04]  /*a160*/  @P0 LDS R3, [R4] ;  /* 0x0000000004030984 */ /* 0x000e280000000800 */
[----:B0-----:R-:W-:Y:S04]  /*a170*/  STS [R4], R3 ;  /* 0x0000000304007388 */ /* 0x001fe80000000800 */
[----:B------:R-:W-:Y:S04]  /*a180*/  LDS R6, [R4+0x40] ;  /* 0x0000400004067984 */ /* 0x000fe80000000800 */
        /* <DEDUP_REMOVED lines=67> */
[----:B0-----:R-:W0:Y:S01]  /*a5c0*/  LDS R9, [UR4] ;  /* 0x00000004ff097984 */ /* 0x001e220008000800 */
[----:B------:R-:W1:Y:S03]  /*a5d0*/  LDC R0, c[0x0][0x370] ;  /* 0x0000dc00ff007b82 */ /* 0x000e660000000800 */
[----:B------:R-:W2:Y:S05]  /*a5e0*/  LDS R11, [UR4+0x100] ;  /* 0x00010004ff0b7984 */ /* 0x000eaa0008000800 */
[----:B------:R-:W3:Y:S01]  /*a5f0*/  LDC.64 R6, c[0x0][0x388] ;  /* 0x0000e200ff067b82 */ /* 0x000ee20000000a00 */
[----:B-1----:R-:W-:-:S02]  /*a600*/  IMAD.IADD R13, R5, 0x1, R0 ;  /* 0x00000001050d7824 */ /* 0x002fc400078e0200 */
[----:B---3--:R-:W-:-:S04]  /*a610*/  IMAD.WIDE.U32 R2, R5, 0x4, R6 ;  /* 0x0000000405027825 */ /* 0x008fc800078e0006 */
[----:B------:R-:W-:Y:S01]  /*a620*/  IMAD.WIDE.U32 R4, R13, 0x4, R6 ;  /* 0x000000040d047825 */ /* 0x000fe200078e0006 */
[----:B0-----:R-:W-:Y:S04]  /*a630*/  STG.E desc[UR8][R2.64], R9 ;  /* 0x0000000902007986 */ /* 0x001fe8000c101908 */
[----:B--2---:R-:W-:Y:S01]  /*a640*/  STG.E desc[UR8][R4.64], R11 ;  /* 0x0000000b04007986 */ /* 0x004fe2000c101908 */
[----:B------:R-:W-:Y:S05]  /*a650*/  EXIT ;  /* 0x000000000000794d */ /* 0x000fea0003800000 */
.L_x_30:
        /* <DEDUP_REMOVED lines=10> */
.L_x_36:


//--------------------- .text._Z12find_min_maxILi16384ELi64EEvPfS0_ --------------------------
	.section	.text._Z12find_min_maxILi16384ELi64EEvPfS0_,"ax",@progbits
	.align	128
        .global         _Z12find_min_maxILi16384ELi64EEvPfS0_
        .type           _Z12find_min_maxILi16384ELi64EEvPfS0_,@function
        .size           _Z12find_min_maxILi16384ELi64EEvPfS0_,(.L_x_37 - _Z12find_min_maxILi16384ELi64EEvPfS0_)
        .other          _Z12find_min_maxILi16384ELi64EEvPfS0_,@"STO_CUDA_ENTRY STV_DEFAULT"
_Z12find_min_maxILi16384ELi64EEvPfS0_:
.text._Z12find_min_maxILi16384ELi64EEvPfS0_:
        /* <DEDUP_REMOVED lines=31> */
[C---:B---3--:R-:W-:Y:S02]  /*01f0*/  FSETP.GEU.AND P1, PT, R26.reuse, R25, PT ;  /* 0x000000191a00720b */ /* 0x048fe40003f2e000 */
[C---:B------:R-:W-:Y:S02]  /*0200*/  FSETP.GT.AND P0, PT, R26.reuse, R19, PT ;  /* 0x000000131a00720b */ /* 0x040fe40003f04000 */
        /* <DEDUP_REMOVED lines=1166> */
[----:B------:R-:W-:Y:S01]  /*4af0*/  FSEL R27, R6, R27, P0 ;  /* 0x0000001b061b7208 */ /* 0x000fe20000000000 */
[----:B------:R-:W5:Y:S04]  /*4b00*/  LDG.E R25, desc[UR8][R2.64+0xff00] ;  /* 0x00ff000802197981 */ /* 0x000f68000c1e1900 */
[----:B------:R0:W5:Y:S01]  /*4b10*/  LDG.E R6, desc[UR8][R2.64+0xfe00] ;  /* 0x00fe000802067981 */ /* 0x000162000c1e1900 */
        /* <DEDUP_REMOVED lines=10> */
[C---:B0-----:R-:W-:Y:S02]  /*4bc0*/  FSEL R3, R23.reuse, R4, !P1 ;  /* 0x0000000417037208 */ /* 0x041fe40004800000 */
        /* <DEDUP_REMOVED lines=15> */
[----:B------:R-:W-:Y:S01]  /*4cc0*/  UIADD3 UR5, UPT, UPT, UR4, 0x100, URZ ;  /* 0x0000010004057890 */ /* 0x000fe2000fffe0ff */
[C---:B--2---:R-:W-:Y:S02]  /*4cd0*/  FSETP.GEU.AND P1, PT, R19.reuse, R2, PT ;  /* 0x000000021300720b */ /* 0x044fe40003f2e000 */
[----:B------:R-:W-:-:S02]  /*4ce0*/  FSETP.GT.AND P0, PT, R19, R20, PT ;  /* 0x000000141300720b */ /* 0x000fc40003f04000 */
[C---:B------:R-:W-:Y:S02]  /*4cf0*/  FSEL R3, R19.reuse, R2, !P1 ;  /* 0x0000000213037208 */ /* 0x040fe40004800000 */
[----:B------:R-:W-:Y:S02]  /*4d00*/  FSEL R19, R19, R20, P0 ;  /* 0x0000001413137208 */ /* 0x000fe40000000000 */
[C---:B---3--:R-:W-:Y:S02]  /*4d10*/  FSETP.GEU.AND P1, PT, R18.reuse, R3, PT ;  /* 0x000000031200720b */ /* 0x048fe40003f2e000 */
[C---:B------:R-:W-:Y:S02]  /*4d20*/  FSETP.GT.AND P0, PT, R18.reuse, R19, PT ;  /* 0x000000131200720b */ /* 0x040fe40003f04000 */
[C---:B------:R-:W-:Y:S02]  /*4d30*/  FSEL R2, R18.reuse, R3, !P1 ;  /* 0x0000000312027208 */ /* 0x040fe40004800000 */
[----:B------:R-:W-:-:S02]  /*4d40*/  FSEL R18, R18, R19, P0 ;  /* 0x0000001312127208 */ /* 0x000fc40000000000 */
[C---:B----4-:R-:W-:Y:S02]  /*4d50*/  FSETP.GEU.AND P1, PT, R17.reuse, R2, PT ;  /* 0x000000021100720b */ /* 0x050fe40003f2e000 */
[C---:B------:R-:W-:Y:S02]  /*4d60*/  FSETP.GT.AND P0, PT, R17.reuse, R18, PT ;  /* 0x000000121100720b */ /* 0x040fe40003f04000 */
[C---:B------:R-:W-:Y:S02]  /*4d70*/  FSEL R3, R17.reuse, R2, !P1 ;  /* 0x0000000211037208 */ /* 0x040fe40004800000 */
[----:B------:R-:W-:Y:S02]  /*4d80*/  FSEL R17, R17, R18, P0 ;  /* 0x0000001211117208 */ /* 0x000fe40000000000 */
[C---:B-----5:R-:W-:Y:S02]  /*4d90*/  FSETP.GEU.AND P1, PT, R16.reuse, R3, PT ;  /* 0x000000031000720b */ /* 0x060fe40003f2e000 */
[----:B------:R-:W-:-:S02]  /*4da0*/  FSETP.GT.AND P0, PT, R16, R17, PT ;  /* 0x000000111000720b */ /* 0x000fc40003f04000 */
[C---:B------:R-:W-:Y:S02]  /*4db0*/  FSEL R2, R16.reuse, R3, !P1 ;  /* 0x0000000310027208 */ /* 0x040fe40004800000 */
[----:B------:R-:W-:Y:S02]  /*4dc0*/  FSEL R16, R16, R17, P0 ;  /* 0x0000001110107208 */ /* 0x000fe40000000000 */
        /* <DEDUP_REMOVED lines=41> */
[C---:B------:R-:W-:Y:S01]  /*5060*/  FSETP.GT.AND P0, PT, R25.reuse, R6, PT ;  /* 0x000000061900720b */ /* 0x040fe20003f04000 */
[----:B0-----:R-:W-:Y:S01]  /*5070*/  ULEA UR4, UR6, UR4, 0x18 ;  /* 0x0000000406047291 */ /* 0x001fe2000f8ec0ff */
[C---:B------:R-:W-:Y:S01]  /*5080*/  FSEL R3, R25.reuse, R2, !P1 ;  /* 0x0000000219037208 */ /* 0x040fe20004800000 */
[----:B------:R-:W-:Y:S01]  /*5090*/  ULEA UR5, UR6, UR5, 0x18 ;  /* 0x0000000506057291 */ /* 0x000fe2000f8ec0ff */
[----:B------:R-:W-:Y:S02]  /*50a0*/  FSEL R25, R25, R6, P0 ;  /* 0x0000000619197208 */ /* 0x000fe40000000000 */
[C---:B------:R-:W-:Y:S02]  /*50b0*/  ISETP.GT.U32.AND P0, PT, R0.reuse, 0x1f, PT ;  /* 0x0000001f0000780c */ /* 0x040fe40003f04070 */
[----:B------:R-:W-:-:S02]  /*50c0*/  LEA R4, R0, UR4, 0x2 ;  /* 0x0000000400047c11 */ /* 0x000fc4000f8e10ff */
[----:B------:R-:W-:-:S03]  /*50d0*/  LEA R2, R0, UR5, 0x2 ;  /* 0x0000000500027c11 */ /* 0x000fc6000f8e10ff */
        /* <DEDUP_REMOVED lines=88> */
.L_x_31:
        /* <DEDUP_REMOVED lines=10> */
.L_x_37:


//--------------------- .text._Z12find_min_maxILi8192ELi64EEvPfS0_ --------------------------
	.section	.text._Z12find_min_maxILi8192ELi64EEvPfS0_,"ax",@progbits
	.align	128
        .global         _Z12find_min_maxILi8192ELi64EEvPfS0_
        .type           _Z12find_min_maxILi8192ELi64EEvPfS0_,@function
        .size           _Z12find_min_maxILi8192ELi64EEvPfS0_,(.L_x_38 - _Z12find_min_maxILi8192ELi64EEvPfS0_)
        .other          _Z12find_min_maxILi8192ELi64EEvPfS0_,@"STO_CUDA_ENTRY STV_DEFAULT"
_Z12find_min_maxILi8192ELi64EEvPfS0_:
.text._Z12find_min_maxILi8192ELi64EEvPfS0_:
        /* <DEDUP_REMOVED lines=617> */
[----:B------:R-:W-:Y:S01]  /*2690*/  FSEL R12, R12, R13, P0 ;  /* 0x0000000d0c0c7208 */ /* 0x000fe20000000000 */
[----:B------:R-:W0:Y:S01]  /*26a0*/  S2UR UR6, SR_CgaCtaId ;  /* 0x00000000000679c3 */ /* 0x000e220000008800 */
[----:B------:R-:W-:Y:S02]  /*26b0*/  UMOV UR4, 0x400 ;  /* 0x0000040000047882 */ /* 0x000fe40000000000 */
[----:B------:R-:W-:Y:S02]  /*26c0*/  UIADD3 UR5, UPT, UPT, UR4, 0x100, URZ ;  /* 0x0000010004057890 */ /* 0x000fe4000fffe0ff */
[----:B0-----:R-:W-:Y:S02]  /*26d0*/  ULEA UR4, UR6, UR4, 0x18 ;  /* 0x0000000406047291 */ /* 0x001fe4000f8ec0ff */
        /* <DEDUP_REMOVED lines=30> */
[----:B------:R-:W-:-:S02]  /*28c0*/  ISETP.GT.U32.AND P0, PT, R0, 0x1f, PT ;  /* 0x0000001f0000780c */ /* 0x000fc40003f04070 */
        /* <DEDUP_REMOVED lines=89> */
.L_x_32:
        /* <DEDUP_REMOVED lines=10> */
.L_x_38:


//--------------------- .text._Z12find_min_maxILi4096ELi64EEvPfS0_ --------------------------
	.section	.text._Z12find_min_maxILi4096ELi64EEvPfS0_,"ax",@progbits
	.align	128
        .global         _Z12find_min_maxILi4096ELi64EEvPfS0_
        .type           _Z12find_min_maxILi4096ELi64EEvPfS0_,@function
        .size           _Z12find_min_maxILi4096ELi64EEvPfS0_,(.L_x_39 - _Z12find_min_maxILi4096ELi64EEvPfS0_)
        .other          _Z12find_min_maxILi4096ELi64EEvPfS0_,@"STO_CUDA_ENTRY STV_DEFAULT"
_Z12find_min_maxILi4096ELi64EEvPfS0_:
.text._Z12find_min_maxILi4096ELi64EEvPfS0_:
        /* <DEDUP_REMOVED lines=239> */
[----:B------:R-:W-:Y:S01]  /*0ef0*/  FSEL R28, R22, R27, P0 ;  /* 0x0000001b161c7208 */ /* 0x000fe20000000000 */
[----:B------:R-:W3:Y:S04]  /*0f00*/  LDG.E R25, desc[UR8][R2.64+0x3f00] ;  /* 0x003f000802197981 */ /* 0x000ee8000c1e1900 */
[----:B------:R0:W3:Y:S01]  /*0f10*/  LDG.E R22, desc[UR8][R2.64+0x3e00] ;  /* 0x003e000802167981 */ /* 0x0000e2000c1e1900 */
        /* <DEDUP_REMOVED lines=69> */
[C---:B------:R-:W-:Y:S01]  /*1370*/  FSETP.GT.AND P0, PT, R24.reuse, R7, PT ;  /* 0x000000071800720b */ /* 0x040fe20003f04000 */
[----:B------:R-:W0:Y:S01]  /*1380*/  S2UR UR6, SR_CgaCtaId ;  /* 0x00000000000679c3 */ /* 0x000e220000008800 */
[C---:B------:R-:W-:Y:S02]  /*1390*/  FSEL R2, R24.reuse, R3, !P1 ;  /* 0x0000000318027208 */ /* 0x040fe40004800000 */
[----:B------:R-:W-:Y:S01]  /*13a0*/  FSEL R24, R24, R7, P0 ;  /* 0x0000000718187208 */ /* 0x000fe20000000000 */
        /* <DEDUP_REMOVED lines=13> */
[C---:B------:R-:W-:Y:S02]  /*1480*/  FSETP.GEU.AND P1, PT, R25.reuse, R2, PT ;  /* 0x000000021900720b */ /* 0x040fe40003f2e000 */
[C---:B------:R-:W-:Y:S02]  /*1490*/  FSETP.GT.AND P0, PT, R25.reuse, R22, PT ;  /* 0x000000161900720b */ /* 0x040fe40003f04000 */
[----:B------:R-:W-:-:S02]  /*14a0*/  FSEL R3, R25, R2, !P1 ;  /* 0x0000000219037208 */ /* 0x000fc40004800000 */
        /* <DEDUP_REMOVED lines=91> */
.L_x_33:
        /* <DEDUP_REMOVED lines=10> */
.L_x_39:


//--------------------- .text._Z12find_min_maxILi2048ELi64EEvPfS0_ --------------------------
	.section	.text._Z12find_min_maxILi2048ELi64EEvPfS0_,"ax",@progbits
	.align	128
        .global         _Z12find_min_maxILi2048ELi64EEvPfS0_
        .type           _Z12find_min_maxILi2048ELi64EEvPfS0_,@function
        .size           _Z12find_min_maxILi2048ELi64EEvPfS0_,(.L_x_40 - _Z12find_min_maxILi2048ELi64EEvPfS0_)
        .other          _Z12find_min_maxILi2048ELi64EEvPfS0_,@"STO_CUDA_ENTRY STV_DEFAULT"
_Z12find_min_maxILi2048ELi64EEvPfS0_:
.text._Z12find_min_maxILi2048ELi64EEvPfS0_:
        /* <DEDUP_REMOVED lines=262> */
.L_x_34:
        /* <DEDUP_REMOVED lines=10> */
.L_x_40:


//--------------------- .nv.shared._Z20find_min_max_dynamicILi64EEvPfS0_iii --------------------------
	.section	.nv.shared._Z20find_min_max_dynamicILi64EEvPfS0_iii,"aw",@nobits
	.sectionflags	@""
	.align	4
.nv.shared._Z20find_min_max_dynamicILi64EEvPfS0_iii:
	.zero		1536


//--------------------- .nv.shared.reserved.0     --------------------------
	.section	.nv.shared.reserved.0,"aw",@nobits
	.weak		__nv_reservedSMEM_offset_0_alias
	.size		__nv_reservedSMEM_offset_0_alias, 0, 64
	.other		__nv_reservedSMEM_offset_0_alias,@"STO_CUDA_RESERVED_SHARED STV_DEFAULT"
__nv_reservedSMEM_offset_0_alias:
	.zero		0
	.zero		64


//--------------------- .nv.shared._Z12find_min_maxILi32768ELi64EEvPfS0_ --------------------------
	.section	.nv.shared._Z12find_min_maxILi32768ELi64EEvPfS0_,"aw",@nobits
	.sectionflags	@""
	.align	4
.nv.shared._Z12find_min_maxILi32768ELi64EEvPfS0_:
	.zero		1536


//--------------------- .nv.shared._Z12find_min_maxILi16384ELi64EEvPfS0_ --------------------------
	.section	.nv.shared._Z12find_min_maxILi16384ELi64EEvPfS0_,"aw",@nobits
	.sectionflags	@""
	.align	4
.nv.shared._Z12find_min_maxILi16384ELi64EEvPfS0_:
	.zero		1536


//--------------------- .nv.shared._Z12find_min_maxILi8192ELi64EEvPfS0_ --------------------------
	.section	.nv.shared._Z12find_min_maxILi8192ELi64EEvPfS0_,"aw",@nobits
	.sectionflags	@""
	.align	4
.nv.shared._Z12find_min_maxILi8192ELi64EEvPfS0_:
	.zero		1536


//--------------------- .nv.shared._Z12find_min_maxILi4096ELi64EEvPfS0_ --------------------------
	.section	.nv.shared._Z12find_min_maxILi4096ELi64EEvPfS0_,"aw",@nobits
	.sectionflags	@""
	.align	4
.nv.shared._Z12find_min_maxILi4096ELi64EEvPfS0_:
	.zero		1536


//--------------------- .nv.shared._Z12find_min_maxILi2048ELi64EEvPfS0_ --------------------------
	.section	.nv.shared._Z12find_min_maxILi2048ELi64EEvPfS0_,"aw",@nobits
	.sectionflags	@""
	.align	4
.nv.shared._Z12find_min_maxILi2048ELi64EEvPfS0_:
	.zero		1536


//--------------------- .nv.constant0._Z20find_min_max_dynamicILi64EEvPfS0_iii --------------------------
	.section	.nv.constant0._Z20find_min_max_dynamicILi64EEvPfS0_iii,"a",@progbits
	.sectionflags	@""
	.align	4
.nv.constant0._Z20find_min_max_dynamicILi64EEvPfS0_iii:
	.zero		924


//--------------------- .nv.constant0._Z12find_min_maxILi32768ELi64EEvPfS0_ --------------------------
	.section	.nv.constant0._Z12find_min_maxILi32768ELi64EEvPfS0_,"a",@progbits
	.sectionflags	@""
	.align	4
.nv.constant0._Z12find_min_maxILi32768ELi64EEvPfS0_:
	.zero		912


//--------------------- .nv.constant0._Z12find_min_maxILi16384ELi64EEvPfS0_ --------------------------
	.section	.nv.constant0._Z12find_min_maxILi16384ELi64EEvPfS0_,"a",@progbits
	.sectionflags	@""
	.align	4
.nv.constant0._Z12find_min_maxILi16384ELi64EEvPfS0_:
	.zero		912


//--------------------- .nv.constant0._Z12find_min_maxILi8192ELi64EEvPfS0_ --------------------------
	.section	.nv.constant0._Z12find_min_maxILi8192ELi64EEvPfS0_,"a",@progbits
	.sectionflags	@""
	.align	4
.nv.constant0._Z12find_min_maxILi8192ELi64EEvPfS0_:
	.zero		912


//--------------------- .nv.constant0._Z12find_min_maxILi4096ELi64EEvPfS0_ --------------------------
	.section	.nv.constant0._Z12find_min_maxILi4096ELi64EEvPfS0_,"a",@progbits
	.sectionflags	@""
	.align	4
.nv.constant0._Z12find_min_maxILi4096ELi64EEvPfS0_:
	.zero		912


//--------------------- .nv.constant0._Z12find_min_maxILi2048ELi64EEvPfS0_ --------------------------
	.section	.nv.constant0._Z12find_min_maxILi2048ELi64EEvPfS0_,"a",@progbits
	.sectionflags	@""
	.align	4
.nv.constant0._Z12find_min_maxILi2048ELi64EEvPfS0_:
	.zero		912


//--------------------- SYMBOLS --------------------------

	.type		.nv.reservedSmem.offset0,@object
	.size		.nv.reservedSmem.offset0,0x4
	.type		.nv.reservedSmem.cap,@object
	.size		.nv.reservedSmem.cap,0x4
